// auto-generated by cutlass_sweep.gemm — config: {"arch": "sm_100", "cluster_m": 2, "cluster_n": 1, "dtype": "fp16", "dtype_b": "fp16", "layout": "nn", "stages": 6, "tile_k": 64, "tile_m": 128, "tile_n": 128}
#include "cutlass/cutlass.h"
#include "cutlass/gemm/collective/collective_builder.hpp"
#include "cutlass/gemm/device/gemm_universal_adapter.h"
#include "cutlass/gemm/kernel/gemm_universal.hpp"
#include "cutlass/epilogue/collective/collective_builder.hpp"

using ElemA = cutlass::half_t;
using ElemB = cutlass::half_t;
using ElemCD = cutlass::half_t;
using Acc  = float;
using TileShape    = cute::Shape<cute::_128, cute::_128, cute::_64>;
using ClusterShape = cute::Shape<cute::_2, cute::_1, cute::_1>;

using CollectiveEpilogue = typename cutlass::epilogue::collective::CollectiveBuilder<
    cutlass::arch::Sm100, cutlass::arch::OpClassTensorOp,
    TileShape, ClusterShape,
    cutlass::epilogue::collective::EpilogueTileAuto,
    Acc, Acc,
    ElemCD, cutlass::layout::RowMajor, 128 / cutlass::sizeof_bits<ElemCD>::value,
    ElemCD, cutlass::layout::RowMajor, 128 / cutlass::sizeof_bits<ElemCD>::value,
    cutlass::epilogue::collective::EpilogueScheduleAuto
  >::CollectiveOp;

using CollectiveMainloop = typename cutlass::gemm::collective::CollectiveBuilder<
    cutlass::arch::Sm100, cutlass::arch::OpClassTensorOp,
    ElemA, cutlass::layout::RowMajor, 128 / cutlass::sizeof_bits<ElemA>::value,
    ElemB, cutlass::layout::RowMajor, 128 / cutlass::sizeof_bits<ElemB>::value,
    Acc,
    TileShape, ClusterShape,
    cutlass::gemm::collective::StageCount<6>,
    cutlass::gemm::collective::KernelScheduleAuto
  >::CollectiveOp;

using GemmKernel = cutlass::gemm::kernel::GemmUniversal<
    cute::Shape<int,int,int,int>,
    CollectiveMainloop,
    CollectiveEpilogue
>;
using Gemm = cutlass::gemm::device::GemmUniversalAdapter<GemmKernel>;

// Force the device kernel symbol into the cubin without needing a host main.
auto* _anchor = &cutlass::device_kernel<GemmKernel>;


// ===== COMPILED SASS (sm_100a) =====

	.target	sm_100a

	.elftype	@"ET_EXEC"


//--------------------- .note.nv.tkinfo           --------------------------
	.section	.note.nv.tkinfo,"",@"SHT_NOTE"
	.sectionflags	@"SHF_NOTE_NV_TKINFO"
	.tkinfo
        /*0018*/ 	.word	0x00000002
        /*0030*/ 	.string	""
        /*0030*/ 	.string	"ptxas"
        /*0030*/ 	.string	"Cuda compilation tools, release 13.0, V13.0.88"
        /*0030*/ 	.string	"Build cuda_13.0.r13.0/compiler.36424714_0"
        /*0030*/ 	.string	"-arch sm_100a -m 64 "



//--------------------- .note.nv.cuinfo           --------------------------
	.section	.note.nv.cuinfo,"",@"SHT_NOTE"
	.sectionflags	@"SHF_NOTE_NV_CUINFO"
        /*0018*/ 	.short	0x0002
        /*001a*/ 	.short	0x0064
        /*001c*/ 	.short	0x0082
	.zero		2


//--------------------- .nv.info                  --------------------------
	.section	.nv.info,"",@"SHT_CUDA_INFO"
	.align	4


	//----- nvinfo : EIATTR_REGCOUNT
	.align		4
        /*0000*/ 	.byte	0x04, 0x2f
        /*0002*/ 	.short	(.L_19 - .L_18)
	.align		4
.L_18:
        /*0004*/ 	.word	index@(_ZN7cutlass13device_kernelINS_4gemm6kernel13GemmUniversalIN4cute5tupleIJiiiiEEENS1_10collective13CollectiveMmaINS1_35MainloopSm100TmaUmmaWarpSpecializedILi6ELi2ELi4ENS5_IJNS4_1CILi2EEENSA_ILi1EEESC_EEEEENS5_IJNSA_ILi128EEESF_NSA_ILi64EEEEEENS_6half_tENS5_IJlSC_lEEESI_NS5_IJSC_llEEENS4_8TiledMMAINS4_8MMA_AtomIJNS4_26SM100_MMA_F16BF16_2x1SM_SSISI_SI_fLi128ELi128ELNS4_4UMMA5MajorE0ELSP_1ELNSO_7ScaleInE0ELSQ_0EEEEEENS4_6LayoutINS5_IJSC_SC_SC_EEENS5_IJNSA_ILi0EEESV_SV_EEEEENS5_IJNS4_10UnderscoreESY_SY_EEEEENS4_18SM100_TMA_2SM_LOADENS4_14ComposedLayoutINS4_7SwizzleILi3ELi4ELi3EEENS4_18smem_ptr_flag_bitsILi16EEENST_INS5_IJNSA_ILi8EEESG_EEENS5_IJSG_SC_EEEEEEEvNS4_8identityES11_NS12_IS14_S16_NST_INS5_IJSG_S17_EEENS5_IJSC_SG_EEEEEEEvS1C_EENS_8epilogue10collective18CollectiveEpilogueINS1I_23Sm100TmaWarpSpecializedILi4ELi2ELi16ELb1ELb0EEEJNS5_IJSG_SF_SG_EEENS5_IJNST_ISG_SC_EENST_INS5_IJNSA_ILi16EEESB_EEES1E_EEEEESI_SJ_SI_SJ_NS1I_6fusion15FusionCallbacksIS1M_NS1T_17LinearCombinationISI_fSI_fLNS_15FloatRoundStyleE2EEES1N_S1S_JEEENS4_5SM1004TMEM4LOAD26SM100_TMEM_LOAD_32dp32b16xENS4_13SM90_TMA_LOADENS12_INS13_ILi1ELi4ELi3EEES16_NST_INS5_IJS17_S1P_EEENS5_IJS1P_SC_EEEEEEENS4_39AutoVectorizingCopyWithAssumedAlignmentILi128EEENS4_14SM90_TMA_STOREES28_S2A_S2A_EEEvvEEEEvNT_6ParamsE)
        /*0008*/ 	.word	0x0000005b


	//----- nvinfo : EIATTR_FRAME_SIZE
	.align		4
.L_19:
        /*000c*/ 	.byte	0x04, 0x11
        /*000e*/ 	.short	(.L_21 - .L_20)
	.align		4
.L_20:
        /*0010*/ 	.word	index@($__internal_2_$__cuda_sm10x_tcgen05_guardrail_trap_unallocated_columns_being_dealloced)
        /*0014*/ 	.word	0x00000000


	//----- nvinfo : EIATTR_FRAME_SIZE
	.align		4
.L_21:
        /*0018*/ 	.byte	0x04, 0x11
        /*001a*/ 	.short	(.L_23 - .L_22)
	.align		4
.L_22:
        /*001c*/ 	.word	index@($__internal_1_$__cuda_sm10x_tcgen05_guardrail_trap_phase_invalid_during_alloc)
        /*0020*/ 	.word	0x00000000


	//----- nvinfo : EIATTR_FRAME_SIZE
	.align		4
.L_23:
        /*0024*/ 	.byte	0x04, 0x11
        /*0026*/ 	.short	(.L_25 - .L_24)
	.align		4
.L_24:
        /*0028*/ 	.word	index@($__internal_0_$__cuda_sm10x_tcgen05_guardrail_trap_col_being_dealloced_not_returned_by_alloc)
        /*002c*/ 	.word	0x00000000


	//----- nvinfo : EIATTR_FRAME_SIZE
	.align		4
.L_25:
        /*0030*/ 	.byte	0x04, 0x11
        /*0032*/ 	.short	(.L_27 - .L_26)
	.align		4
.L_26:
        /*0034*/ 	.word	index@(_ZN7cutlass13device_kernelINS_4gemm6kernel13GemmUniversalIN4cute5tupleIJiiiiEEENS1_10collective13CollectiveMmaINS1_35MainloopSm100TmaUmmaWarpSpecializedILi6ELi2ELi4ENS5_IJNS4_1CILi2EEENSA_ILi1EEESC_EEEEENS5_IJNSA_ILi128EEESF_NSA_ILi64EEEEEENS_6half_tENS5_IJlSC_lEEESI_NS5_IJSC_llEEENS4_8TiledMMAINS4_8MMA_AtomIJNS4_26SM100_MMA_F16BF16_2x1SM_SSISI_SI_fLi128ELi128ELNS4_4UMMA5MajorE0ELSP_1ELNSO_7ScaleInE0ELSQ_0EEEEEENS4_6LayoutINS5_IJSC_SC_SC_EEENS5_IJNSA_ILi0EEESV_SV_EEEEENS5_IJNS4_10UnderscoreESY_SY_EEEEENS4_18SM100_TMA_2SM_LOADENS4_14ComposedLayoutINS4_7SwizzleILi3ELi4ELi3EEENS4_18smem_ptr_flag_bitsILi16EEENST_INS5_IJNSA_ILi8EEESG_EEENS5_IJSG_SC_EEEEEEEvNS4_8identityES11_NS12_IS14_S16_NST_INS5_IJSG_S17_EEENS5_IJSC_SG_EEEEEEEvS1C_EENS_8epilogue10collective18CollectiveEpilogueINS1I_23Sm100TmaWarpSpecializedILi4ELi2ELi16ELb1ELb0EEEJNS5_IJSG_SF_SG_EEENS5_IJNST_ISG_SC_EENST_INS5_IJNSA_ILi16EEESB_EEES1E_EEEEESI_SJ_SI_SJ_NS1I_6fusion15FusionCallbacksIS1M_NS1T_17LinearCombinationISI_fSI_fLNS_15FloatRoundStyleE2EEES1N_S1S_JEEENS4_5SM1004TMEM4LOAD26SM100_TMEM_LOAD_32dp32b16xENS4_13SM90_TMA_LOADENS12_INS13_ILi1ELi4ELi3EEES16_NST_INS5_IJS17_S1P_EEENS5_IJS1P_SC_EEEEEEENS4_39AutoVectorizingCopyWithAssumedAlignmentILi128EEENS4_14SM90_TMA_STOREES28_S2A_S2A_EEEvvEEEEvNT_6ParamsE)
        /*0038*/ 	.word	0x00000000


	//----- nvinfo : EIATTR_MIN_STACK_SIZE
	.align		4
.L_27:
        /*003c*/ 	.byte	0x04, 0x12
        /*003e*/ 	.short	(.L_29 - .L_28)
	.align		4
.L_28:
        /*0040*/ 	.word	index@(_ZN7cutlass13device_kernelINS_4gemm6kernel13GemmUniversalIN4cute5tupleIJiiiiEEENS1_10collective13CollectiveMmaINS1_35MainloopSm100TmaUmmaWarpSpecializedILi6ELi2ELi4ENS5_IJNS4_1CILi2EEENSA_ILi1EEESC_EEEEENS5_IJNSA_ILi128EEESF_NSA_ILi64EEEEEENS_6half_tENS5_IJlSC_lEEESI_NS5_IJSC_llEEENS4_8TiledMMAINS4_8MMA_AtomIJNS4_26SM100_MMA_F16BF16_2x1SM_SSISI_SI_fLi128ELi128ELNS4_4UMMA5MajorE0ELSP_1ELNSO_7ScaleInE0ELSQ_0EEEEEENS4_6LayoutINS5_IJSC_SC_SC_EEENS5_IJNSA_ILi0EEESV_SV_EEEEENS5_IJNS4_10UnderscoreESY_SY_EEEEENS4_18SM100_TMA_2SM_LOADENS4_14ComposedLayoutINS4_7SwizzleILi3ELi4ELi3EEENS4_18smem_ptr_flag_bitsILi16EEENST_INS5_IJNSA_ILi8EEESG_EEENS5_IJSG_SC_EEEEEEEvNS4_8identityES11_NS12_IS14_S16_NST_INS5_IJSG_S17_EEENS5_IJSC_SG_EEEEEEEvS1C_EENS_8epilogue10collective18CollectiveEpilogueINS1I_23Sm100TmaWarpSpecializedILi4ELi2ELi16ELb1ELb0EEEJNS5_IJSG_SF_SG_EEENS5_IJNST_ISG_SC_EENST_INS5_IJNSA_ILi16EEESB_EEES1E_EEEEESI_SJ_SI_SJ_NS1I_6fusion15FusionCallbacksIS1M_NS1T_17LinearCombinationISI_fSI_fLNS_15FloatRoundStyleE2EEES1N_S1S_JEEENS4_5SM1004TMEM4LOAD26SM100_TMEM_LOAD_32dp32b16xENS4_13SM90_TMA_LOADENS12_INS13_ILi1ELi4ELi3EEES16_NST_INS5_IJS17_S1P_EEENS5_IJS1P_SC_EEEEEEENS4_39AutoVectorizingCopyWithAssumedAlignmentILi128EEENS4_14SM90_TMA_STOREES28_S2A_S2A_EEEvvEEEEvNT_6ParamsE)
        /*0044*/ 	.word	0x00000000
.L_29:


//--------------------- .nv.compat                --------------------------
	.section	.nv.compat,"",@"SHT_CUDA_COMPAT_INFO"
	.align	4
        /*0000*/ 	.byte	0x02, 0x09, 0x01, 0x00, 0x02, 0x02, 0x02, 0x00, 0x02, 0x05, 0x05, 0x00, 0x03, 0x07, 0x01, 0x01
        /*0010*/ 	.byte	0x02, 0x03, 0x01, 0x00, 0x02, 0x06, 0x01, 0x00, 0x04, 0x0b, 0x08, 0x00, 0x09, 0x00, 0x00, 0x00
        /*0020*/ 	.byte	0x00, 0x00, 0x00, 0x00


//--------------------- .nv.info._ZN7cutlass13device_kernelINS_4gemm6kernel13GemmUniversalIN4cute5tupleIJiiiiEEENS1_10collective13CollectiveMmaINS1_35MainloopSm100TmaUmmaWarpSpecializedILi6ELi2ELi4ENS5_IJNS4_1CILi2EEENSA_ILi1EEESC_EEEEENS5_IJNSA_ILi128EEESF_NSA_ILi64EEEEEENS_6half_tENS5_IJlSC_lEEESI_NS5_IJSC_llEEENS4_8TiledMMAINS4_8MMA_AtomIJNS4_26SM100_MMA_F16BF16_2x1SM_SSISI_SI_fLi128ELi128ELNS4_4UMMA5MajorE0ELSP_1ELNSO_7ScaleInE0ELSQ_0EEEEEENS4_6LayoutINS5_IJSC_SC_SC_EEENS5_IJNSA_ILi0EEESV_SV_EEEEENS5_IJNS4_10UnderscoreESY_SY_EEEEENS4_18SM100_TMA_2SM_LOADENS4_14ComposedLayoutINS4_7SwizzleILi3ELi4ELi3EEENS4_18smem_ptr_flag_bitsILi16EEENST_INS5_IJNSA_ILi8EEESG_EEENS5_IJSG_SC_EEEEEEEvNS4_8identityES11_NS12_IS14_S16_NST_INS5_IJSG_S17_EEENS5_IJSC_SG_EEEEEEEvS1C_EENS_8epilogue10collective18CollectiveEpilogueINS1I_23Sm100TmaWarpSpecializedILi4ELi2ELi16ELb1ELb0EEEJNS5_IJSG_SF_SG_EEENS5_IJNST_ISG_SC_EENST_INS5_IJNSA_ILi16EEESB_EEES1E_EEEEESI_SJ_SI_SJ_NS1I_6fusion15FusionCallbacksIS1M_NS1T_17LinearCombinationISI_fSI_fLNS_15FloatRoundStyleE2EEES1N_S1S_JEEENS4_5SM1004TMEM4LOAD26SM100_TMEM_LOAD_32dp32b16xENS4_13SM90_TMA_LOADENS12_INS13_ILi1ELi4ELi3EEES16_NST_INS5_IJS17_S1P_EEENS5_IJS1P_SC_EEEEEEENS4_39AutoVectorizingCopyWithAssumedAlignmentILi128EEENS4_14SM90_TMA_STOREES28_S2A_S2A_EEEvvEEEEvNT_6ParamsE --------------------------
	.section	.nv.info._ZN7cutlass13device_kernelINS_4gemm6kernel13GemmUniversalIN4cute5tupleIJiiiiEEENS1_10collective13CollectiveMmaINS1_35MainloopSm100TmaUmmaWarpSpecializedILi6ELi2ELi4ENS5_IJNS4_1CILi2EEENSA_ILi1EEESC_EEEEENS5_IJNSA_ILi128EEESF_NSA_ILi64EEEEEENS_6half_tENS5_IJlSC_lEEESI_NS5_IJSC_llEEENS4_8TiledMMAINS4_8MMA_AtomIJNS4_26SM100_MMA_F16BF16_2x1SM_SSISI_SI_fLi128ELi128ELNS4_4UMMA5MajorE0ELSP_1ELNSO_7ScaleInE0ELSQ_0EEEEEENS4_6LayoutINS5_IJSC_SC_SC_EEENS5_IJNSA_ILi0EEESV_SV_EEEEENS5_IJNS4_10UnderscoreESY_SY_EEEEENS4_18SM100_TMA_2SM_LOADENS4_14ComposedLayoutINS4_7SwizzleILi3ELi4ELi3EEENS4_18smem_ptr_flag_bitsILi16EEENST_INS5_IJNSA_ILi8EEESG_EEENS5_IJSG_SC_EEEEEEEvNS4_8identityES11_NS12_IS14_S16_NST_INS5_IJSG_S17_EEENS5_IJSC_SG_EEEEEEEvS1C_EENS_8epilogue10collective18CollectiveEpilogueINS1I_23Sm100TmaWarpSpecializedILi4ELi2ELi16ELb1ELb0EEEJNS5_IJSG_SF_SG_EEENS5_IJNST_ISG_SC_EENST_INS5_IJNSA_ILi16EEESB_EEES1E_EEEEESI_SJ_SI_SJ_NS1I_6fusion15FusionCallbacksIS1M_NS1T_17LinearCombinationISI_fSI_fLNS_15FloatRoundStyleE2EEES1N_S1S_JEEENS4_5SM1004TMEM4LOAD26SM100_TMEM_LOAD_32dp32b16xENS4_13SM90_TMA_LOADENS12_INS13_ILi1ELi4ELi3EEES16_NST_INS5_IJS17_S1P_EEENS5_IJS1P_SC_EEEEEEENS4_39AutoVectorizingCopyWithAssumedAlignmentILi128EEENS4_14SM90_TMA_STOREES28_S2A_S2A_EEEvvEEEEvNT_6ParamsE,"",@"SHT_CUDA_INFO"
	.sectionflags	@""
	.align	4


	//----- nvinfo : EIATTR_CUDA_API_VERSION
	.align		4
        /*0000*/ 	.byte	0x04, 0x37
        /*0002*/ 	.short	(.L_31 - .L_30)
.L_30:
        /*0004*/ 	.word	0x00000082


	//----- nvinfo : EIATTR_KPARAM_INFO
	.align		4
.L_31:
        /*0008*/ 	.byte	0x04, 0x17
        /*000a*/ 	.short	(.L_33 - .L_32)
.L_32:
        /*000c*/ 	.word	0x00000000
        /*0010*/ 	.short	0x0000
        /*0012*/ 	.short	0x0000
        /*0014*/ 	.byte	0x00, 0xf0, 0x01, 0x20


	//----- nvinfo : EIATTR_AT_ENTRY_FRAGMENTS
	.align		4
.L_33:
        /*0018*/ 	.byte	0x04, 0x4f
        /*001a*/ 	.short	(.L_35 - .L_34)


	//   ....[0]....
.L_34:
        /*001c*/ 	.word	0x00000007


	//----- nvinfo : EIATTR_RESERVED_SMEM_USED
	.align		4
.L_35:
        /*0020*/ 	.byte	0x01, 0x41
	.zero		2


	//----- nvinfo : EIATTR_SPARSE_MMA_MASK
	.align		4
        /*0024*/ 	.byte	0x03, 0x50
        /*0026*/ 	.short	0x0000


	//----- nvinfo : EIATTR_TCGEN05_2CTA_USED
	.align		4
        /*0028*/ 	.byte	0x01, 0x52
	.zero		2


	//----- nvinfo : EIATTR_MAXREG_COUNT
	.align		4
        /*002c*/ 	.byte	0x03, 0x1b
        /*002e*/ 	.short	0x00ff


	//----- nvinfo : EIATTR_NUM_BARRIERS
	.align		4
        /*0030*/ 	.byte	0x02, 0x4c
        /*0032*/ 	.byte	0x07
	.zero		1


	//----- nvinfo : EIATTR_EXTERNS
	.align		4
        /*0034*/ 	.byte	0x04, 0x0f
        /*0036*/ 	.short	(.L_37 - .L_36)


	//   ....[0]....
	.align		4
.L_36:
        /*0038*/ 	.word	index@(__assertfail)


	//----- nvinfo : EIATTR_MERCURY_ISA_VERSION
	.align		4
.L_37:
        /*003c*/ 	.byte	0x03, 0x5f
        /*003e*/ 	.short	0x0101


	//----- nvinfo : EIATTR_INT_WARP_WIDE_INSTR_OFFSETS
	.align		4
        /*0040*/ 	.byte	0x04, 0x31
        /*0042*/ 	.short	(.L_39 - .L_38)


	//   ....[0]....
.L_38:
        /*0044*/ 	.word	0x00000d50


	//   ....[1]....
        /*0048*/ 	.word	0x00000df0


	//   ....[2]....
        /*004c*/ 	.word	0x00002120


	//   ....[3]....
        /*0050*/ 	.word	0x00004110


	//   ....[4]....
        /*0054*/ 	.word	0x00004130


	//   ....[5]....
        /*0058*/ 	.word	0x00004160


	//   ....[6]....
        /*005c*/ 	.word	0x00004aa0


	//   ....[7]....
        /*0060*/ 	.word	0x00004ac0


	//   ....[8]....
        /*0064*/ 	.word	0x00004bb0


	//   ....[9]....
        /*0068*/ 	.word	0x00004c70


	//   ....[10]....
        /*006c*/ 	.word	0x00004c90


	//   ....[11]....
        /*0070*/ 	.word	0x00004d80


	//   ....[12]....
        /*0074*/ 	.word	0x00004e50


	//   ....[13]....
        /*0078*/ 	.word	0x00004e70


	//   ....[14]....
        /*007c*/ 	.word	0x00004fa0


	//   ....[15]....
        /*0080*/ 	.word	0x00005120


	//   ....[16]....
        /*0084*/ 	.word	0x00005130


	//   ....[17]....
        /*0088*/ 	.word	0x000052c0


	//----- nvinfo : EIATTR_COOP_GROUP_MASK_REGIDS
	.align		4
.L_39:
        /*008c*/ 	.byte	0x04, 0x29
        /*008e*/ 	.short	(.L_41 - .L_40)


	//   ....[0]....
.L_40:
        /*0090*/ 	.word	0xffffffff


	//   ....[1]....
        /*0094*/ 	.word	0xffffffff


	//   ....[2]....
        /*0098*/ 	.word	0xffffffff


	//   ....[3]....
        /*009c*/ 	.word	0xffffffff


	//   ....[4]....
        /*00a0*/ 	.word	0xffffffff


	//   ....[5]....
        /*00a4*/ 	.word	0xffffffff


	//   ....[6]....
        /*00a8*/ 	.word	0xffffffff


	//   ....[7]....
        /*00ac*/ 	.word	0xffffffff


	//   ....[8]....
        /*00b0*/ 	.word	0xffffffff


	//   ....[9]....
        /*00b4*/ 	.word	0xffffffff


	//   ....[10]....
        /*00b8*/ 	.word	0xffffffff


	//   ....[11]....
        /*00bc*/ 	.word	0xffffffff


	//   ....[12]....
        /*00c0*/ 	.word	0xffffffff


	//   ....[13]....
        /*00c4*/ 	.word	0xffffffff


	//----- nvinfo : EIATTR_COOP_GROUP_INSTR_OFFSETS
	.align		4
.L_41:
        /*00c8*/ 	.byte	0x04, 0x28
        /*00ca*/ 	.short	(.L_43 - .L_42)


	//   ....[0]....
.L_42:
        /*00cc*/ 	.word	0x000000c0


	//   ....[1]....
        /*00d0*/ 	.word	0x00000500


	//   ....[2]....
        /*00d4*/ 	.word	0x000006c0


	//   ....[3]....
        /*00d8*/ 	.word	0x00000850


	//   ....[4]....
        /*00dc*/ 	.word	0x00000940


	//   ....[5]....
        /*00e0*/ 	.word	0x00000aa0


	//   ....[6]....
        /*00e4*/ 	.word	0x00000c30


	//   ....[7]....
        /*00e8*/ 	.word	0x00000e70


	//   ....[8]....
        /*00ec*/ 	.word	0x00002000


	//   ....[9]....
        /*00f0*/ 	.word	0x00002f00


	//   ....[10]....
        /*00f4*/ 	.word	0x000033d0


	//   ....[11]....
        /*00f8*/ 	.word	0x00003400


	//   ....[12]....
        /*00fc*/ 	.word	0x00004010


	//   ....[13]....
        /*0100*/ 	.word	0x00004220


	//----- nvinfo : EIATTR_VRC_CTA_INIT_COUNT
	.align		4
.L_43:
        /*0104*/ 	.byte	0x02, 0x4a
        /*0106*/ 	.byte	0x80
	.zero		1


	//----- nvinfo : EIATTR_SYSCALL_OFFSETS
	.align		4
        /*0108*/ 	.byte	0x04, 0x46
        /*010a*/ 	.short	(.L_45 - .L_44)


	//   ....[0]....
.L_44:
        /*010c*/ 	.word	0x00005d80


	//   ....[1]....
        /*0110*/ 	.word	0x00005e70


	//   ....[2]....
        /*0114*/ 	.word	0x000065b0


	//   ....[3]....
        /*0118*/ 	.word	0x00006ed0


	//   ....[4]....
        /*011c*/ 	.word	0x00007790


	//   ....[5]....
        /*0120*/ 	.word	0x00008050


	//----- nvinfo : EIATTR_MBARRIER_INSTR_OFFSETS
	.align		4
.L_45:
        /*0124*/ 	.byte	0x04, 0x39
        /*0126*/ 	.short	(.L_47 - .L_46)


	//   ....[0]....
.L_46:
        /*0128*/ 	.word	0x000005f0
        /*012c*/ 	.word	0x000000ff
        /*0130*/ 	.word	0x00000000
        /*0134*/ 	.short	0x0100
        /*0136*/ 	.byte	0x08
	.zero		1


	//   ....[1]....
        /*0138*/ 	.word	0x00000600
        /*013c*/ 	.word	0x000000ff
        /*0140*/ 	.word	0x00000030
        /*0144*/ 	.short	0x0100
        /*0146*/ 	.byte	0x08
	.zero		1


	//   ....[2]....
        /*0148*/ 	.word	0x00000610
        /*014c*/ 	.word	0x000000ff
        /*0150*/ 	.word	0x00000008
        /*0154*/ 	.short	0x0100
        /*0156*/ 	.byte	0x08
	.zero		1


	//   ....[3]....
        /*0158*/ 	.word	0x00000620
        /*015c*/ 	.word	0x000000ff
        /*0160*/ 	.word	0x00000038
        /*0164*/ 	.short	0x0100
        /*0166*/ 	.byte	0x08
	.zero		1


	//   ....[4]....
        /*0168*/ 	.word	0x00000630
        /*016c*/ 	.word	0x000000ff
        /*0170*/ 	.word	0x00000010
        /*0174*/ 	.short	0x0100
        /*0176*/ 	.byte	0x08
	.zero		1


	//   ....[5]....
        /*0178*/ 	.word	0x00000640
        /*017c*/ 	.word	0x000000ff
        /*0180*/ 	.word	0x00000040
        /*0184*/ 	.short	0x0100
        /*0186*/ 	.byte	0x08
	.zero		1


	//   ....[6]....
        /*0188*/ 	.word	0x00000650
        /*018c*/ 	.word	0x000000ff
        /*0190*/ 	.word	0x00000018
        /*0194*/ 	.short	0x0100
        /*0196*/ 	.byte	0x08
	.zero		1


	//   ....[7]....
        /*0198*/ 	.word	0x00000660
        /*019c*/ 	.word	0x000000ff
        /*01a0*/ 	.word	0x00000048
        /*01a4*/ 	.short	0x0100
        /*01a6*/ 	.byte	0x08
	.zero		1


	//   ....[8]....
        /*01a8*/ 	.word	0x00000670
        /*01ac*/ 	.word	0x000000ff
        /*01b0*/ 	.word	0x00000020
        /*01b4*/ 	.short	0x0100
        /*01b6*/ 	.byte	0x08
	.zero		1


	//   ....[9]....
        /*01b8*/ 	.word	0x00000680
        /*01bc*/ 	.word	0x000000ff
        /*01c0*/ 	.word	0x00000050
        /*01c4*/ 	.short	0x0100
        /*01c6*/ 	.byte	0x08
	.zero		1


	//   ....[10]....
        /*01c8*/ 	.word	0x00000690
        /*01cc*/ 	.word	0x000000ff
        /*01d0*/ 	.word	0x00000028
        /*01d4*/ 	.short	0x0100
        /*01d6*/ 	.byte	0x08
	.zero		1


	//   ....[11]....
        /*01d8*/ 	.word	0x000006a0
        /*01dc*/ 	.word	0x000000ff
        /*01e0*/ 	.word	0x00000058
        /*01e4*/ 	.short	0x0100
        /*01e6*/ 	.byte	0x08
	.zero		1


	//   ....[12]....
        /*01e8*/ 	.word	0x000007c0
        /*01ec*/ 	.word	0x000000ff
        /*01f0*/ 	.word	0x00000060
        /*01f4*/ 	.short	0x0100
        /*01f6*/ 	.byte	0x09
	.zero		1


	//   ....[13]....
        /*01f8*/ 	.word	0x000007d0
        /*01fc*/ 	.word	0x000000ff
        /*0200*/ 	.word	0x00000080
        /*0204*/ 	.short	0x0100
        /*0206*/ 	.byte	0x09
	.zero		1


	//   ....[14]....
        /*0208*/ 	.word	0x000007e0
        /*020c*/ 	.word	0x000000ff
        /*0210*/ 	.word	0x00000068
        /*0214*/ 	.short	0x0100
        /*0216*/ 	.byte	0x09
	.zero		1


	//   ....[15]....
        /*0218*/ 	.word	0x000007f0
        /*021c*/ 	.word	0x000000ff
        /*0220*/ 	.word	0x00000088
        /*0224*/ 	.short	0x0100
        /*0226*/ 	.byte	0x09
	.zero		1


	//   ....[16]....
        /*0228*/ 	.word	0x00000800
        /*022c*/ 	.word	0x000000ff
        /*0230*/ 	.word	0x00000070
        /*0234*/ 	.short	0x0100
        /*0236*/ 	.byte	0x09
	.zero		1


	//   ....[17]....
        /*0238*/ 	.word	0x00000810
        /*023c*/ 	.word	0x000000ff
        /*0240*/ 	.word	0x00000090
        /*0244*/ 	.short	0x0100
        /*0246*/ 	.byte	0x09
	.zero		1


	//   ....[18]....
        /*0248*/ 	.word	0x00000820
        /*024c*/ 	.word	0x000000ff
        /*0250*/ 	.word	0x00000078
        /*0254*/ 	.short	0x0100
        /*0256*/ 	.byte	0x09
	.zero		1


	//   ....[19]....
        /*0258*/ 	.word	0x00000830
        /*025c*/ 	.word	0x000000ff
        /*0260*/ 	.word	0x00000098
        /*0264*/ 	.short	0x0100
        /*0266*/ 	.byte	0x09
	.zero		1


	//   ....[20]....
        /*0268*/ 	.word	0x00000910
        /*026c*/ 	.word	0x000000ff
        /*0270*/ 	.word	0x000000a0
        /*0274*/ 	.short	0x0100
        /*0276*/ 	.byte	0x08
	.zero		1


	//   ....[21]....
        /*0278*/ 	.word	0x00000920
        /*027c*/ 	.word	0x000000ff
        /*0280*/ 	.word	0x000000a8
        /*0284*/ 	.short	0x0100
        /*0286*/ 	.byte	0x08
	.zero		1


	//   ....[22]....
        /*0288*/ 	.word	0x00000a50
        /*028c*/ 	.word	0x000000ff
        /*0290*/ 	.word	0x000000b0
        /*0294*/ 	.short	0x0100
        /*0296*/ 	.byte	0x08
	.zero		1


	//   ....[23]....
        /*0298*/ 	.word	0x00000a60
        /*029c*/ 	.word	0x000000ff
        /*02a0*/ 	.word	0x000000c0
        /*02a4*/ 	.short	0x0100
        /*02a6*/ 	.byte	0x08
	.zero		1


	//   ....[24]....
        /*02a8*/ 	.word	0x00000a70
        /*02ac*/ 	.word	0x000000ff
        /*02b0*/ 	.word	0x000000b8
        /*02b4*/ 	.short	0x0100
        /*02b6*/ 	.byte	0x08
	.zero		1


	//   ....[25]....
        /*02b8*/ 	.word	0x00000a80
        /*02bc*/ 	.word	0x000000ff
        /*02c0*/ 	.word	0x000000c8
        /*02c4*/ 	.short	0x0100
        /*02c6*/ 	.byte	0x08
	.zero		1


	//   ....[26]....
        /*02c8*/ 	.word	0x00000ba0
        /*02cc*/ 	.word	0x000000ff
        /*02d0*/ 	.word	0x000000d0
        /*02d4*/ 	.short	0x0100
        /*02d6*/ 	.byte	0x09
	.zero		1


	//   ....[27]....
        /*02d8*/ 	.word	0x00000bb0
        /*02dc*/ 	.word	0x000000ff
        /*02e0*/ 	.word	0x000000f0
        /*02e4*/ 	.short	0x0100
        /*02e6*/ 	.byte	0x09
	.zero		1


	//   ....[28]....
        /*02e8*/ 	.word	0x00000bc0
        /*02ec*/ 	.word	0x000000ff
        /*02f0*/ 	.word	0x000000d8
        /*02f4*/ 	.short	0x0100
        /*02f6*/ 	.byte	0x09
	.zero		1


	//   ....[29]....
        /*02f8*/ 	.word	0x00000bd0
        /*02fc*/ 	.word	0x000000ff
        /*0300*/ 	.word	0x000000f8
        /*0304*/ 	.short	0x0100
        /*0306*/ 	.byte	0x09
	.zero		1


	//   ....[30]....
        /*0308*/ 	.word	0x00000be0
        /*030c*/ 	.word	0x000000ff
        /*0310*/ 	.word	0x000000e0
        /*0314*/ 	.short	0x0100
        /*0316*/ 	.byte	0x09
	.zero		1


	//   ....[31]....
        /*0318*/ 	.word	0x00000bf0
        /*031c*/ 	.word	0x000000ff
        /*0320*/ 	.word	0x00000100
        /*0324*/ 	.short	0x0100
        /*0326*/ 	.byte	0x09
	.zero		1


	//   ....[32]....
        /*0328*/ 	.word	0x00000c00
        /*032c*/ 	.word	0x000000ff
        /*0330*/ 	.word	0x000000e8
        /*0334*/ 	.short	0x0100
        /*0336*/ 	.byte	0x09
	.zero		1


	//   ....[33]....
        /*0338*/ 	.word	0x00000c10
        /*033c*/ 	.word	0x000000ff
        /*0340*/ 	.word	0x00000108
        /*0344*/ 	.short	0x0100
        /*0346*/ 	.byte	0x09
	.zero		1


	//   ....[34]....
        /*0348*/ 	.word	0x00000d00
        /*034c*/ 	.word	0x000000ff
        /*0350*/ 	.word	0x00000110
        /*0354*/ 	.short	0x0100
        /*0356*/ 	.byte	0x08
	.zero		1


	//   ....[35]....
        /*0358*/ 	.word	0x00000d10
        /*035c*/ 	.word	0x000000ff
        /*0360*/ 	.word	0x00000120
        /*0364*/ 	.short	0x0100
        /*0366*/ 	.byte	0x08
	.zero		1


	//   ....[36]....
        /*0368*/ 	.word	0x00000d20
        /*036c*/ 	.word	0x000000ff
        /*0370*/ 	.word	0x00000118
        /*0374*/ 	.short	0x0100
        /*0376*/ 	.byte	0x08
	.zero		1


	//   ....[37]....
        /*0378*/ 	.word	0x00000d30
        /*037c*/ 	.word	0x000000ff
        /*0380*/ 	.word	0x00000128
        /*0384*/ 	.short	0x0100
        /*0386*/ 	.byte	0x08
	.zero		1


	//   ....[38]....
        /*0388*/ 	.word	0x00000e20
        /*038c*/ 	.word	0x000000ff
        /*0390*/ 	.word	0x00000130
        /*0394*/ 	.short	0x0100
        /*0396*/ 	.byte	0x07
	.zero		1


	//   ....[39]....
        /*0398*/ 	.word	0x00001830
        /*039c*/ 	.word	0x00000003
        /*03a0*/ 	.word	0x00000120
        /*03a4*/ 	.short	0x010a
        /*03a6*/ 	.byte	0xff
	.zero		1


	//   ....[40]....
        /*03a8*/ 	.word	0x00001860
        /*03ac*/ 	.word	0x00000003
        /*03b0*/ 	.word	0x00000110
        /*03b4*/ 	.short	0x0101
        /*03b6*/ 	.byte	0xff
	.zero		1


	//   ....[41]....
        /*03b8*/ 	.word	0x00001960
        /*03bc*/ 	.word	0x000000ff
        /*03c0*/ 	.word	0x00000030
        /*03c4*/ 	.short	0x010a
        /*03c6*/ 	.byte	0x08
	.zero		1


	//   ....[42]....
        /*03c8*/ 	.word	0x00001a20
        /*03cc*/ 	.word	0x000000ff
        /*03d0*/ 	.word	0x00000030
        /*03d4*/ 	.short	0x010a
        /*03d6*/ 	.byte	0x21
	.zero		1


	//   ....[43]....
        /*03d8*/ 	.word	0x00001be0
        /*03dc*/ 	.word	0x000000ff
        /*03e0*/ 	.word	0x00000030
        /*03e4*/ 	.short	0x010a
        /*03e6*/ 	.byte	0x08
	.zero		1


	//   ....[44]....
        /*03e8*/ 	.word	0x00001cc0
        /*03ec*/ 	.word	0x000000ff
        /*03f0*/ 	.word	0x000000a8
        /*03f4*/ 	.short	0x0101
        /*03f6*/ 	.byte	0x06
	.zero		1


	//   ....[45]....
        /*03f8*/ 	.word	0x00001ce0
        /*03fc*/ 	.word	0x000000ff
        /*0400*/ 	.word	0x00000030
        /*0404*/ 	.short	0x010a
        /*0406*/ 	.byte	0x08
	.zero		1


	//   ....[46]....
        /*0408*/ 	.word	0x00001d60
        /*040c*/ 	.word	0x000000ff
        /*0410*/ 	.word	0x00000030
        /*0414*/ 	.short	0x010a
        /*0416*/ 	.byte	0x11
	.zero		1


	//   ....[47]....
        /*0418*/ 	.word	0x00001ef0
        /*041c*/ 	.word	0x000000ff
        /*0420*/ 	.word	0x00000030
        /*0424*/ 	.short	0x010a
        /*0426*/ 	.byte	0x08
	.zero		1


	//   ....[48]....
        /*0428*/ 	.word	0x00002030
        /*042c*/ 	.word	0x00000002
        /*0430*/ 	.word	0x000000b0
        /*0434*/ 	.short	0x010a
        /*0436*/ 	.byte	0xff
	.zero		1


	//   ....[49]....
        /*0438*/ 	.word	0x000020f0
        /*043c*/ 	.word	0x00000002
        /*0440*/ 	.word	0x00000000
        /*0444*/ 	.short	0x0101
        /*0446*/ 	.byte	0xff
	.zero		1


	//   ....[50]....
        /*0448*/ 	.word	0x00002650
        /*044c*/ 	.word	0x000000ff
        /*0450*/ 	.word	0x00000000
        /*0454*/ 	.short	0x010a
        /*0456*/ 	.byte	0x04
	.zero		1


	//   ....[51]....
        /*0458*/ 	.word	0x000026e0
        /*045c*/ 	.word	0x000000ff
        /*0460*/ 	.word	0x00000000
        /*0464*/ 	.short	0x010a
        /*0466*/ 	.byte	0x04
	.zero		1


	//   ....[52]....
        /*0468*/ 	.word	0x00002770
        /*046c*/ 	.word	0x000000ff
        /*0470*/ 	.word	0x00000000
        /*0474*/ 	.short	0x010a
        /*0476*/ 	.byte	0x04
	.zero		1


	//   ....[53]....
        /*0478*/ 	.word	0x00002800
        /*047c*/ 	.word	0x000000ff
        /*0480*/ 	.word	0x00000000
        /*0484*/ 	.short	0x010a
        /*0486*/ 	.byte	0x04
	.zero		1


	//   ....[54]....
        /*0488*/ 	.word	0x00002890
        /*048c*/ 	.word	0x000000ff
        /*0490*/ 	.word	0x00000000
        /*0494*/ 	.short	0x010a
        /*0496*/ 	.byte	0x04
	.zero		1


	//   ....[55]....
        /*0498*/ 	.word	0x00002930
        /*049c*/ 	.word	0x00000000
        /*04a0*/ 	.word	0x00000000
        /*04a4*/ 	.short	0x010a
        /*04a6*/ 	.byte	0xff
	.zero		1


	//   ....[56]....
        /*04a8*/ 	.word	0x00002a60
        /*04ac*/ 	.word	0x00000000
        /*04b0*/ 	.word	0x00000110
        /*04b4*/ 	.short	0x010a
        /*04b6*/ 	.byte	0xff
	.zero		1


	//   ....[57]....
        /*04b8*/ 	.word	0x00002ad0
        /*04bc*/ 	.word	0x00000004
        /*04c0*/ 	.word	0x00000000
        /*04c4*/ 	.short	0x0101
        /*04c6*/ 	.byte	0xff
	.zero		1


	//   ....[58]....
        /*04c8*/ 	.word	0x00002af0
        /*04cc*/ 	.word	0x000000ff
        /*04d0*/ 	.word	0x000000c0
        /*04d4*/ 	.short	0x010a
        /*04d6*/ 	.byte	0x05
	.zero		1


	//   ....[59]....
        /*04d8*/ 	.word	0x00002c10
        /*04dc*/ 	.word	0x00000000
        /*04e0*/ 	.word	0x000000b0
        /*04e4*/ 	.short	0x010a
        /*04e6*/ 	.byte	0xff
	.zero		1


	//   ....[60]....
        /*04e8*/ 	.word	0x00002d10
        /*04ec*/ 	.word	0x00000000
        /*04f0*/ 	.word	0x00000000
        /*04f4*/ 	.short	0x0101
        /*04f6*/ 	.byte	0xff
	.zero		1


	//   ....[61]....
        /*04f8*/ 	.word	0x00002da0
        /*04fc*/ 	.word	0x000000ff
        /*0500*/ 	.word	0x000000c0
        /*0504*/ 	.short	0x0106
        /*0506*/ 	.byte	0x05
	.zero		1


	//   ....[62]....
        /*0508*/ 	.word	0x00002dc0
        /*050c*/ 	.word	0x000000ff
        /*0510*/ 	.word	0x000000c0
        /*0514*/ 	.short	0x010a
        /*0516*/ 	.byte	0x05
	.zero		1


	//   ....[63]....
        /*0518*/ 	.word	0x00002e50
        /*051c*/ 	.word	0x000000ff
        /*0520*/ 	.word	0x000000c0
        /*0524*/ 	.short	0x0106
        /*0526*/ 	.byte	0x04
	.zero		1


	//   ....[64]....
        /*0528*/ 	.word	0x00002e90
        /*052c*/ 	.word	0x00000000
        /*0530*/ 	.word	0x000000c0
        /*0534*/ 	.short	0x010a
        /*0536*/ 	.byte	0xff
	.zero		1


	//   ....[65]....
        /*0538*/ 	.word	0x000030d0
        /*053c*/ 	.word	0x000000ff
        /*0540*/ 	.word	0x00000008
        /*0544*/ 	.short	0x010a
        /*0546*/ 	.byte	0x06
	.zero		1


	//   ....[66]....
        /*0548*/ 	.word	0x000030f0
        /*054c*/ 	.word	0x000000ff
        /*0550*/ 	.word	0x00000008
        /*0554*/ 	.short	0x010a
        /*0556*/ 	.byte	0x06
	.zero		1


	//   ....[67]....
        /*0558*/ 	.word	0x00003280
        /*055c*/ 	.word	0x000000ff
        /*0560*/ 	.word	0x00000008
        /*0564*/ 	.short	0x010a
        /*0566*/ 	.byte	0x06
	.zero		1


	//   ....[68]....
        /*0568*/ 	.word	0x000032a0
        /*056c*/ 	.word	0x000000ff
        /*0570*/ 	.word	0x00000008
        /*0574*/ 	.short	0x010a
        /*0576*/ 	.byte	0x06
	.zero		1


	//   ....[69]....
        /*0578*/ 	.word	0x00003360
        /*057c*/ 	.word	0x000000ff
        /*0580*/ 	.word	0x00000000
        /*0584*/ 	.short	0x0101
        /*0586*/ 	.byte	0x07
	.zero		1


	//   ....[70]....
        /*0588*/ 	.word	0x00003690
        /*058c*/ 	.word	0x00000000
        /*0590*/ 	.word	0x000000b0
        /*0594*/ 	.short	0x010a
        /*0596*/ 	.byte	0xff
	.zero		1


	//   ....[71]....
        /*0598*/ 	.word	0x00003750
        /*059c*/ 	.word	0x00000000
        /*05a0*/ 	.word	0x00000000
        /*05a4*/ 	.short	0x0101
        /*05a6*/ 	.byte	0xff
	.zero		1


	//   ....[72]....
        /*05a8*/ 	.word	0x00003810
        /*05ac*/ 	.word	0x000000ff
        /*05b0*/ 	.word	0x00000000
        /*05b4*/ 	.short	0x010a
        /*05b6*/ 	.byte	0x08
	.zero		1


	//   ....[73]....
        /*05b8*/ 	.word	0x00003820
        /*05bc*/ 	.word	0x000000ff
        /*05c0*/ 	.word	0x000000f0
        /*05c4*/ 	.short	0x010a
        /*05c6*/ 	.byte	0x09
	.zero		1


	//   ....[74]....
        /*05c8*/ 	.word	0x000038d0
        /*05cc*/ 	.word	0x000000ff
        /*05d0*/ 	.word	0x00000000
        /*05d4*/ 	.short	0x010a
        /*05d6*/ 	.byte	0x08
	.zero		1


	//   ....[75]....
        /*05d8*/ 	.word	0x00003a00
        /*05dc*/ 	.word	0x000000ff
        /*05e0*/ 	.word	0x00000000
        /*05e4*/ 	.short	0x010a
        /*05e6*/ 	.byte	0x1e
	.zero		1


	//   ....[76]....
        /*05e8*/ 	.word	0x00003d00
        /*05ec*/ 	.word	0x000000ff
        /*05f0*/ 	.word	0x00000000
        /*05f4*/ 	.short	0x010a
        /*05f6*/ 	.byte	0x08
	.zero		1


	//   ....[77]....
        /*05f8*/ 	.word	0x00003d90
        /*05fc*/ 	.word	0x000000ff
        /*0600*/ 	.word	0x00000000
        /*0604*/ 	.short	0x010a
        /*0606*/ 	.byte	0x08
	.zero		1


	//   ....[78]....
        /*0608*/ 	.word	0x00003e20
        /*060c*/ 	.word	0x000000ff
        /*0610*/ 	.word	0x00000000
        /*0614*/ 	.short	0x010a
        /*0616*/ 	.byte	0x08
	.zero		1


	//   ....[79]....
        /*0618*/ 	.word	0x00003ec0
        /*061c*/ 	.word	0x00000000
        /*0620*/ 	.word	0x00000000
        /*0624*/ 	.short	0x010a
        /*0626*/ 	.byte	0xff
	.zero		1


	//   ....[80]....
        /*0628*/ 	.word	0x00003f00
        /*062c*/ 	.word	0x00000000
        /*0630*/ 	.word	0x00000000
        /*0634*/ 	.short	0x010a
        /*0636*/ 	.byte	0xff
	.zero		1


	//   ....[81]....
        /*0638*/ 	.word	0x00003f70
        /*063c*/ 	.word	0x000000ff
        /*0640*/ 	.word	0x00000000
        /*0644*/ 	.short	0x0101
        /*0646*/ 	.byte	0x05
	.zero		1


	//   ....[82]....
        /*0648*/ 	.word	0x00003fb0
        /*064c*/ 	.word	0x000000ff
        /*0650*/ 	.word	0x00000130
        /*0654*/ 	.short	0x010a
        /*0656*/ 	.byte	0x07
	.zero		1


	//   ....[83]....
        /*0658*/ 	.word	0x00004000
        /*065c*/ 	.word	0x000000ff
        /*0660*/ 	.word	0x00000000
        /*0664*/ 	.short	0x0101
        /*0666*/ 	.byte	0x05
	.zero		1


	//   ....[84]....
        /*0668*/ 	.word	0x00004450
        /*066c*/ 	.word	0x00000000
        /*0670*/ 	.word	0x000000b0
        /*0674*/ 	.short	0x010a
        /*0676*/ 	.byte	0xff
	.zero		1


	//   ....[85]....
        /*0678*/ 	.word	0x00004510
        /*067c*/ 	.word	0x00000000
        /*0680*/ 	.word	0x00000000
        /*0684*/ 	.short	0x0101
        /*0686*/ 	.byte	0xff
	.zero		1


	//   ....[86]....
        /*0688*/ 	.word	0x00004830
        /*068c*/ 	.word	0x000000ff
        /*0690*/ 	.word	0x000000a8
        /*0694*/ 	.short	0x010a
        /*0696*/ 	.byte	0x07
	.zero		1


	//   ....[87]....
        /*0698*/ 	.word	0x00004a20
        /*069c*/ 	.word	0x000000ff
        /*06a0*/ 	.word	0x00000080
        /*06a4*/ 	.short	0x010a
        /*06a6*/ 	.byte	0x07
	.zero		1


	//   ....[88]....
        /*06a8*/ 	.word	0x00004c10
        /*06ac*/ 	.word	0x000000ff
        /*06b0*/ 	.word	0x00000060
        /*06b4*/ 	.short	0x010b
        /*06b6*/ 	.byte	0x07
	.zero		1


	//   ....[89]....
        /*06b8*/ 	.word	0x00004c20
        /*06bc*/ 	.word	0x000000ff
        /*06c0*/ 	.word	0x00000000
        /*06c4*/ 	.short	0x0101
        /*06c6*/ 	.byte	0x0e
	.zero		1


	//   ....[90]....
        /*06c8*/ 	.word	0x00004c40
        /*06cc*/ 	.word	0x000000ff
        /*06d0*/ 	.word	0x00000088
        /*06d4*/ 	.short	0x010a
        /*06d6*/ 	.byte	0x07
	.zero		1


	//   ....[91]....
        /*06d8*/ 	.word	0x00004df0
        /*06dc*/ 	.word	0x000000ff
        /*06e0*/ 	.word	0x00000068
        /*06e4*/ 	.short	0x010b
        /*06e6*/ 	.byte	0x07
	.zero		1


	//   ....[92]....
        /*06e8*/ 	.word	0x00004e00
        /*06ec*/ 	.word	0x000000ff
        /*06f0*/ 	.word	0x00000000
        /*06f4*/ 	.short	0x0101
        /*06f6*/ 	.byte	0x0e
	.zero		1


	//   ....[93]....
        /*06f8*/ 	.word	0x00004e10
        /*06fc*/ 	.word	0x000000ff
        /*0700*/ 	.word	0x00000090
        /*0704*/ 	.short	0x010a
        /*0706*/ 	.byte	0x07
	.zero		1


	//   ....[94]....
        /*0708*/ 	.word	0x00005040
        /*070c*/ 	.word	0x000000ff
        /*0710*/ 	.word	0x00000070
        /*0714*/ 	.short	0x010b
        /*0716*/ 	.byte	0x07
	.zero		1


	//   ....[95]....
        /*0718*/ 	.word	0x000050b0
        /*071c*/ 	.word	0x000000ff
        /*0720*/ 	.word	0x00000000
        /*0724*/ 	.short	0x0101
        /*0726*/ 	.byte	0x0e
	.zero		1


	//   ....[96]....
        /*0728*/ 	.word	0x000050f0
        /*072c*/ 	.word	0x000000ff
        /*0730*/ 	.word	0x00000098
        /*0734*/ 	.short	0x010a
        /*0736*/ 	.byte	0x07
	.zero		1


	//   ....[97]....
        /*0738*/ 	.word	0x00005320
        /*073c*/ 	.word	0x000000ff
        /*0740*/ 	.word	0x00000078
        /*0744*/ 	.short	0x010b
        /*0746*/ 	.byte	0x07
	.zero		1


	//   ....[98]....
        /*0748*/ 	.word	0x00005340
        /*074c*/ 	.word	0x000000ff
        /*0750*/ 	.word	0x00000000
        /*0754*/ 	.short	0x0101
        /*0756*/ 	.byte	0x0d
	.zero		1


	//   ....[99]....
        /*0758*/ 	.word	0x00005370
        /*075c*/ 	.word	0x000000ff
        /*0760*/ 	.word	0x00000080
        /*0764*/ 	.short	0x010a
        /*0766*/ 	.byte	0x07
	.zero		1


	//   ....[100]....
        /*0768*/ 	.word	0x00005390
        /*076c*/ 	.word	0x000000ff
        /*0770*/ 	.word	0x00000088
        /*0774*/ 	.short	0x010a
        /*0776*/ 	.byte	0x07
	.zero		1


	//   ....[101]....
        /*0778*/ 	.word	0x000053b0
        /*077c*/ 	.word	0x000000ff
        /*0780*/ 	.word	0x00000090
        /*0784*/ 	.short	0x010a
        /*0786*/ 	.byte	0x07
	.zero		1


	//   ....[102]....
        /*0788*/ 	.word	0x000053f0
        /*078c*/ 	.word	0x00000000
        /*0790*/ 	.word	0x00000098
        /*0794*/ 	.short	0x010a
        /*0796*/ 	.byte	0xff
	.zero		1


	//   ....[103]....
        /*0798*/ 	.word	0x00005740
        /*079c*/ 	.word	0x00000000
        /*07a0*/ 	.word	0x000000b0
        /*07a4*/ 	.short	0x010a
        /*07a6*/ 	.byte	0xff
	.zero		1


	//   ....[104]....
        /*07a8*/ 	.word	0x00005850
        /*07ac*/ 	.word	0x00000000
        /*07b0*/ 	.word	0x00000000
        /*07b4*/ 	.short	0x0101
        /*07b6*/ 	.byte	0xff
	.zero		1


	//   ....[105]....
        /*07b8*/ 	.word	0x00006270
        /*07bc*/ 	.word	0x000000ff
        /*07c0*/ 	.word	0x00000060
        /*07c4*/ 	.short	0x010a
        /*07c6*/ 	.byte	0x30
	.zero		1


	//   ....[106]....
        /*07c8*/ 	.word	0x000062b0
        /*07cc*/ 	.word	0x0000004a
        /*07d0*/ 	.word	0x000000d0
        /*07d4*/ 	.short	0x010a
        /*07d6*/ 	.byte	0xff
	.zero		1


	//   ....[107]....
        /*07d8*/ 	.word	0x000063c0
        /*07dc*/ 	.word	0x000000ff
        /*07e0*/ 	.word	0x00000060
        /*07e4*/ 	.short	0x010a
        /*07e6*/ 	.byte	0x30
	.zero		1


	//   ....[108]....
        /*07e8*/ 	.word	0x00006490
        /*07ec*/ 	.word	0x0000004a
        /*07f0*/ 	.word	0x000000d0
        /*07f4*/ 	.short	0x010a
        /*07f6*/ 	.byte	0xff
	.zero		1


	//   ....[109]....
        /*07f8*/ 	.word	0x00006c40
        /*07fc*/ 	.word	0x00000000
        /*0800*/ 	.word	0x00000000
        /*0804*/ 	.short	0x0101
        /*0806*/ 	.byte	0xff
	.zero		1


	//   ....[110]....
        /*0808*/ 	.word	0x00006c50
        /*080c*/ 	.word	0x00000003
        /*0810*/ 	.word	0x00000060
        /*0814*/ 	.short	0x010a
        /*0816*/ 	.byte	0xff
	.zero		1


	//   ....[111]....
        /*0818*/ 	.word	0x00006d10
        /*081c*/ 	.word	0x00000003
        /*0820*/ 	.word	0x00000060
        /*0824*/ 	.short	0x010a
        /*0826*/ 	.byte	0xff
	.zero		1


	//   ....[112]....
        /*0828*/ 	.word	0x00007500
        /*082c*/ 	.word	0x00000052
        /*0830*/ 	.word	0x00000000
        /*0834*/ 	.short	0x0101
        /*0836*/ 	.byte	0xff
	.zero		1


	//   ....[113]....
        /*0838*/ 	.word	0x00007520
        /*083c*/ 	.word	0x00000053
        /*0840*/ 	.word	0x00000060
        /*0844*/ 	.short	0x010a
        /*0846*/ 	.byte	0xff
	.zero		1


	//   ....[114]....
        /*0848*/ 	.word	0x000075d0
        /*084c*/ 	.word	0x00000053
        /*0850*/ 	.word	0x00000060
        /*0854*/ 	.short	0x010a
        /*0856*/ 	.byte	0xff
	.zero		1


	//   ....[115]....
        /*0858*/ 	.word	0x00007dc0
        /*085c*/ 	.word	0x00000052
        /*0860*/ 	.word	0x00000000
        /*0864*/ 	.short	0x0101
        /*0866*/ 	.byte	0xff
	.zero		1


	//   ....[116]....
        /*0868*/ 	.word	0x00007de0
        /*086c*/ 	.word	0x00000058
        /*0870*/ 	.word	0x00000060
        /*0874*/ 	.short	0x010a
        /*0876*/ 	.byte	0xff
	.zero		1


	//   ....[117]....
        /*0878*/ 	.word	0x00007e90
        /*087c*/ 	.word	0x00000058
        /*0880*/ 	.word	0x00000060
        /*0884*/ 	.short	0x010a
        /*0886*/ 	.byte	0xff
	.zero		1


	//   ....[118]....
        /*0888*/ 	.word	0x00008140
        /*088c*/ 	.word	0x0000004a
        /*0890*/ 	.word	0x00000000
        /*0894*/ 	.short	0x0101
        /*0896*/ 	.byte	0xff
	.zero		1


	//   ....[119]....
        /*0898*/ 	.word	0x000086d0
        /*089c*/ 	.word	0x00000002
        /*08a0*/ 	.word	0x00000000
        /*08a4*/ 	.short	0x0101
        /*08a6*/ 	.byte	0xff
	.zero		1


	//   ....[120]....
        /*08a8*/ 	.word	0x00008940
        /*08ac*/ 	.word	0x000000ff
        /*08b0*/ 	.word	0x00000000
        /*08b4*/ 	.short	0x0101
        /*08b6*/ 	.byte	0x04
	.zero		1


	//   ....[121]....
        /*08b8*/ 	.word	0x00008960
        /*08bc*/ 	.word	0x00000003
        /*08c0*/ 	.word	0x00000120
        /*08c4*/ 	.short	0x010a
        /*08c6*/ 	.byte	0xff
	.zero		1


	//   ....[122]....
        /*08c8*/ 	.word	0x000089c0
        /*08cc*/ 	.word	0x00000002
        /*08d0*/ 	.word	0x00000030
        /*08d4*/ 	.short	0x010a
        /*08d6*/ 	.byte	0xff
	.zero		1


	//   ....[123]....
        /*08d8*/ 	.word	0x00008a20
        /*08dc*/ 	.word	0x00000002
        /*08e0*/ 	.word	0x00000030
        /*08e4*/ 	.short	0x010a
        /*08e6*/ 	.byte	0xff
	.zero		1


	//   ....[124]....
        /*08e8*/ 	.word	0x00008a70
        /*08ec*/ 	.word	0x00000002
        /*08f0*/ 	.word	0x000000b0
        /*08f4*/ 	.short	0x010a
        /*08f6*/ 	.byte	0xff
	.zero		1


	//   ....[125]....
        /*08f8*/ 	.word	0x00008ad0
        /*08fc*/ 	.word	0x00000000
        /*0900*/ 	.word	0x00000000
        /*0904*/ 	.short	0x010a
        /*0906*/ 	.byte	0xff
	.zero		1


	//   ....[126]....
        /*0908*/ 	.word	0x00008b30
        /*090c*/ 	.word	0x00000000
        /*0910*/ 	.word	0x00000000
        /*0914*/ 	.short	0x010a
        /*0916*/ 	.byte	0xff
	.zero		1


	//   ....[127]....
        /*0918*/ 	.word	0x00008b90
        /*091c*/ 	.word	0x00000000
        /*0920*/ 	.word	0x00000000
        /*0924*/ 	.short	0x010a
        /*0926*/ 	.byte	0xff
	.zero		1


	//   ....[128]....
        /*0928*/ 	.word	0x00008bf0
        /*092c*/ 	.word	0x00000000
        /*0930*/ 	.word	0x00000000
        /*0934*/ 	.short	0x010a
        /*0936*/ 	.byte	0xff
	.zero		1


	//   ....[129]....
        /*0938*/ 	.word	0x00008c50
        /*093c*/ 	.word	0x00000000
        /*0940*/ 	.word	0x00000000
        /*0944*/ 	.short	0x010a
        /*0946*/ 	.byte	0xff
	.zero		1


	//   ....[130]....
        /*0948*/ 	.word	0x00008ca0
        /*094c*/ 	.word	0x00000000
        /*0950*/ 	.word	0x00000110
        /*0954*/ 	.short	0x010a
        /*0956*/ 	.byte	0xff
	.zero		1


	//   ....[131]....
        /*0958*/ 	.word	0x00008d00
        /*095c*/ 	.word	0x00000000
        /*0960*/ 	.word	0x000000c0
        /*0964*/ 	.short	0x010a
        /*0966*/ 	.byte	0xff
	.zero		1


	//   ....[132]....
        /*0968*/ 	.word	0x00008d50
        /*096c*/ 	.word	0x00000000
        /*0970*/ 	.word	0x000000b0
        /*0974*/ 	.short	0x010a
        /*0976*/ 	.byte	0xff
	.zero		1


	//   ....[133]....
        /*0978*/ 	.word	0x00008db0
        /*097c*/ 	.word	0x00000000
        /*0980*/ 	.word	0x000000c0
        /*0984*/ 	.short	0x010a
        /*0986*/ 	.byte	0xff
	.zero		1


	//   ....[134]....
        /*0988*/ 	.word	0x00008e10
        /*098c*/ 	.word	0x00000004
        /*0990*/ 	.word	0x00000008
        /*0994*/ 	.short	0x010a
        /*0996*/ 	.byte	0xff
	.zero		1


	//   ....[135]....
        /*0998*/ 	.word	0x00008ef0
        /*099c*/ 	.word	0x00000002
        /*09a0*/ 	.word	0x00000008
        /*09a4*/ 	.short	0x010a
        /*09a6*/ 	.byte	0xff
	.zero		1


	//   ....[136]....
        /*09a8*/ 	.word	0x00008f40
        /*09ac*/ 	.word	0x00000000
        /*09b0*/ 	.word	0x000000b0
        /*09b4*/ 	.short	0x010a
        /*09b6*/ 	.byte	0xff
	.zero		1


	//   ....[137]....
        /*09b8*/ 	.word	0x00008fa0
        /*09bc*/ 	.word	0x00000000
        /*09c0*/ 	.word	0x000000f0
        /*09c4*/ 	.short	0x010a
        /*09c6*/ 	.byte	0xff
	.zero		1


	//   ....[138]....
        /*09c8*/ 	.word	0x00009000
        /*09cc*/ 	.word	0x00000000
        /*09d0*/ 	.word	0x00000000
        /*09d4*/ 	.short	0x010a
        /*09d6*/ 	.byte	0xff
	.zero		1


	//   ....[139]....
        /*09d8*/ 	.word	0x00009060
        /*09dc*/ 	.word	0x00000000
        /*09e0*/ 	.word	0x00000000
        /*09e4*/ 	.short	0x010a
        /*09e6*/ 	.byte	0xff
	.zero		1


	//   ....[140]....
        /*09e8*/ 	.word	0x000090c0
        /*09ec*/ 	.word	0x00000000
        /*09f0*/ 	.word	0x00000000
        /*09f4*/ 	.short	0x010a
        /*09f6*/ 	.byte	0xff
	.zero		1


	//   ....[141]....
        /*09f8*/ 	.word	0x00009120
        /*09fc*/ 	.word	0x00000000
        /*0a00*/ 	.word	0x00000000
        /*0a04*/ 	.short	0x010a
        /*0a06*/ 	.byte	0xff
	.zero		1


	//   ....[142]....
        /*0a08*/ 	.word	0x00009180
        /*0a0c*/ 	.word	0x00000000
        /*0a10*/ 	.word	0x00000130
        /*0a14*/ 	.short	0x010a
        /*0a16*/ 	.byte	0xff
	.zero		1


	//   ....[143]....
        /*0a18*/ 	.word	0x000091d0
        /*0a1c*/ 	.word	0x00000000
        /*0a20*/ 	.word	0x000000b0
        /*0a24*/ 	.short	0x010a
        /*0a26*/ 	.byte	0xff
	.zero		1


	//   ....[144]....
        /*0a28*/ 	.word	0x00009230
        /*0a2c*/ 	.word	0x00000000
        /*0a30*/ 	.word	0x000000a8
        /*0a34*/ 	.short	0x010a
        /*0a36*/ 	.byte	0xff
	.zero		1


	//   ....[145]....
        /*0a38*/ 	.word	0x00009290
        /*0a3c*/ 	.word	0x00000003
        /*0a40*/ 	.word	0x00000080
        /*0a44*/ 	.short	0x010a
        /*0a46*/ 	.byte	0xff
	.zero		1


	//   ....[146]....
        /*0a48*/ 	.word	0x000092f0
        /*0a4c*/ 	.word	0x00000003
        /*0a50*/ 	.word	0x00000088
        /*0a54*/ 	.short	0x010a
        /*0a56*/ 	.byte	0xff
	.zero		1


	//   ....[147]....
        /*0a58*/ 	.word	0x00009350
        /*0a5c*/ 	.word	0x00000003
        /*0a60*/ 	.word	0x00000090
        /*0a64*/ 	.short	0x010a
        /*0a66*/ 	.byte	0xff
	.zero		1


	//   ....[148]....
        /*0a68*/ 	.word	0x000093b0
        /*0a6c*/ 	.word	0x00000003
        /*0a70*/ 	.word	0x00000098
        /*0a74*/ 	.short	0x010a
        /*0a76*/ 	.byte	0xff
	.zero		1


	//   ....[149]....
        /*0a78*/ 	.word	0x00009410
        /*0a7c*/ 	.word	0x00000000
        /*0a80*/ 	.word	0x00000080
        /*0a84*/ 	.short	0x010a
        /*0a86*/ 	.byte	0xff
	.zero		1


	//   ....[150]....
        /*0a88*/ 	.word	0x00009470
        /*0a8c*/ 	.word	0x00000000
        /*0a90*/ 	.word	0x00000088
        /*0a94*/ 	.short	0x010a
        /*0a96*/ 	.byte	0xff
	.zero		1


	//   ....[151]....
        /*0a98*/ 	.word	0x000094d0
        /*0a9c*/ 	.word	0x00000000
        /*0aa0*/ 	.word	0x00000090
        /*0aa4*/ 	.short	0x010a
        /*0aa6*/ 	.byte	0xff
	.zero		1


	//   ....[152]....
        /*0aa8*/ 	.word	0x00009520
        /*0aac*/ 	.word	0x00000000
        /*0ab0*/ 	.word	0x000000b0
        /*0ab4*/ 	.short	0x010a
        /*0ab6*/ 	.byte	0xff
	.zero		1


	//   ....[153]....
        /*0ab8*/ 	.word	0x00009580
        /*0abc*/ 	.word	0x00000000
        /*0ac0*/ 	.word	0x00000060
        /*0ac4*/ 	.short	0x010a
        /*0ac6*/ 	.byte	0xff
	.zero		1


	//   ....[154]....
        /*0ac8*/ 	.word	0x000095d0
        /*0acc*/ 	.word	0x0000004a
        /*0ad0*/ 	.word	0x000000d0
        /*0ad4*/ 	.short	0x010a
        /*0ad6*/ 	.byte	0xff
	.zero		1


	//   ....[155]....
        /*0ad8*/ 	.word	0x00009620
        /*0adc*/ 	.word	0x00000003
        /*0ae0*/ 	.word	0x00000060
        /*0ae4*/ 	.short	0x010a
        /*0ae6*/ 	.byte	0xff
	.zero		1


	//   ....[156]....
        /*0ae8*/ 	.word	0x00009670
        /*0aec*/ 	.word	0x00000053
        /*0af0*/ 	.word	0x00000060
        /*0af4*/ 	.short	0x010a
        /*0af6*/ 	.byte	0xff
	.zero		1


	//   ....[157]....
        /*0af8*/ 	.word	0x000096c0
        /*0afc*/ 	.word	0x00000058
        /*0b00*/ 	.word	0x00000060
        /*0b04*/ 	.short	0x010a
        /*0b06*/ 	.byte	0xff
	.zero		1


	//----- nvinfo : EIATTR_NUM_MBARRIERS
	.align		4
.L_47:
        /*0b08*/ 	.byte	0x03, 0x38
        /*0b0a*/ 	.short	0x0027


	//----- nvinfo : EIATTR_EXIT_INSTR_OFFSETS
	.align		4
        /*0b0c*/ 	.byte	0x04, 0x1c
        /*0b0e*/ 	.short	(.L_49 - .L_48)


	//   ....[0]....
.L_48:
        /*0b10*/ 	.word	0x00002960


	//   ....[1]....
        /*0b14*/ 	.word	0x00002e60


	//   ....[2]....
        /*0b18*/ 	.word	0x00002ec0


	//   ....[3]....
        /*0b1c*/ 	.word	0x00004230


	//   ....[4]....
        /*0b20*/ 	.word	0x00005420


	//   ....[5]....
        /*0b24*/ 	.word	0x00005460


	//   ....[6]....
        /*0b28*/ 	.word	0x00008830


	//   ....[7]....
        /*0b2c*/ 	.word	0x000088b0


	//   ....[8]....
        /*0b30*/ 	.word	0x000088e0


	//   ....[9]....
        /*0b34*/ 	.word	0x00008950


	//----- nvinfo : EIATTR_MAX_THREADS
	.align		4
.L_49:
        /*0b38*/ 	.byte	0x04, 0x05
        /*0b3a*/ 	.short	(.L_51 - .L_50)
.L_50:
        /*0b3c*/ 	.word	0x00000100
        /*0b40*/ 	.word	0x00000001
        /*0b44*/ 	.word	0x00000001


	//----- nvinfo : EIATTR_CRS_STACK_SIZE
	.align		4
.L_51:
        /*0b48*/ 	.byte	0x04, 0x1e
        /*0b4a*/ 	.short	(.L_53 - .L_52)
.L_52:
        /*0b4c*/ 	.word	0x00000000


	//----- nvinfo : EIATTR_CBANK_PARAM_SIZE
	.align		4
.L_53:
        /*0b50*/ 	.byte	0x03, 0x19
        /*0b52*/ 	.short	0x0800


	//----- nvinfo : EIATTR_PARAM_CBANK
	.align		4
        /*0b54*/ 	.byte	0x04, 0x0a
        /*0b56*/ 	.short	(.L_55 - .L_54)
	.align		4
.L_54:
        /*0b58*/ 	.word	index@(.nv.constant0._ZN7cutlass13device_kernelINS_4gemm6kernel13GemmUniversalIN4cute5tupleIJiiiiEEENS1_10collective13CollectiveMmaINS1_35MainloopSm100TmaUmmaWarpSpecializedILi6ELi2ELi4ENS5_IJNS4_1CILi2EEENSA_ILi1EEESC_EEEEENS5_IJNSA_ILi128EEESF_NSA_ILi64EEEEEENS_6half_tENS5_IJlSC_lEEESI_NS5_IJSC_llEEENS4_8TiledMMAINS4_8MMA_AtomIJNS4_26SM100_MMA_F16BF16_2x1SM_SSISI_SI_fLi128ELi128ELNS4_4UMMA5MajorE0ELSP_1ELNSO_7ScaleInE0ELSQ_0EEEEEENS4_6LayoutINS5_IJSC_SC_SC_EEENS5_IJNSA_ILi0EEESV_SV_EEEEENS5_IJNS4_10UnderscoreESY_SY_EEEEENS4_18SM100_TMA_2SM_LOADENS4_14ComposedLayoutINS4_7SwizzleILi3ELi4ELi3EEENS4_18smem_ptr_flag_bitsILi16EEENST_INS5_IJNSA_ILi8EEESG_EEENS5_IJSG_SC_EEEEEEEvNS4_8identityES11_NS12_IS14_S16_NST_INS5_IJSG_S17_EEENS5_IJSC_SG_EEEEEEEvS1C_EENS_8epilogue10collective18CollectiveEpilogueINS1I_23Sm100TmaWarpSpecializedILi4ELi2ELi16ELb1ELb0EEEJNS5_IJSG_SF_SG_EEENS5_IJNST_ISG_SC_EENST_INS5_IJNSA_ILi16EEESB_EEES1E_EEEEESI_SJ_SI_SJ_NS1I_6fusion15FusionCallbacksIS1M_NS1T_17LinearCombinationISI_fSI_fLNS_15FloatRoundStyleE2EEES1N_S1S_JEEENS4_5SM1004TMEM4LOAD26SM100_TMEM_LOAD_32dp32b16xENS4_13SM90_TMA_LOADENS12_INS13_ILi1ELi4ELi3EEES16_NST_INS5_IJS17_S1P_EEENS5_IJS1P_SC_EEEEEEENS4_39AutoVectorizingCopyWithAssumedAlignmentILi128EEENS4_14SM90_TMA_STOREES28_S2A_S2A_EEEvvEEEEvNT_6ParamsE)
        /*0b5c*/ 	.short	0x0380
        /*0b5e*/ 	.short	0x0800


	//----- nvinfo : EIATTR_SW_WAR
	.align		4
.L_55:
        /*0b60*/ 	.byte	0x04, 0x36
        /*0b62*/ 	.short	(.L_57 - .L_56)
.L_56:
        /*0b64*/ 	.word	0x00000008
.L_57:


//--------------------- .nv.callgraph             --------------------------
	.section	.nv.callgraph,"",@"SHT_CUDA_CALLGRAPH"
	.align	4
	.sectionentsize	8
	.align		4
        /*0000*/ 	.word	0x00000000
	.align		4
        /*0004*/ 	.word	0xffffffff
	.align		4
        /*0008*/ 	.word	index@(_ZN7cutlass13device_kernelINS_4gemm6kernel13GemmUniversalIN4cute5tupleIJiiiiEEENS1_10collective13CollectiveMmaINS1_35MainloopSm100TmaUmmaWarpSpecializedILi6ELi2ELi4ENS5_IJNS4_1CILi2EEENSA_ILi1EEESC_EEEEENS5_IJNSA_ILi128EEESF_NSA_ILi64EEEEEENS_6half_tENS5_IJlSC_lEEESI_NS5_IJSC_llEEENS4_8TiledMMAINS4_8MMA_AtomIJNS4_26SM100_MMA_F16BF16_2x1SM_SSISI_SI_fLi128ELi128ELNS4_4UMMA5MajorE0ELSP_1ELNSO_7ScaleInE0ELSQ_0EEEEEENS4_6LayoutINS5_IJSC_SC_SC_EEENS5_IJNSA_ILi0EEESV_SV_EEEEENS5_IJNS4_10UnderscoreESY_SY_EEEEENS4_18SM100_TMA_2SM_LOADENS4_14ComposedLayoutINS4_7SwizzleILi3ELi4ELi3EEENS4_18smem_ptr_flag_bitsILi16EEENST_INS5_IJNSA_ILi8EEESG_EEENS5_IJSG_SC_EEEEEEEvNS4_8identityES11_NS12_IS14_S16_NST_INS5_IJSG_S17_EEENS5_IJSC_SG_EEEEEEEvS1C_EENS_8epilogue10collective18CollectiveEpilogueINS1I_23Sm100TmaWarpSpecializedILi4ELi2ELi16ELb1ELb0EEEJNS5_IJSG_SF_SG_EEENS5_IJNST_ISG_SC_EENST_INS5_IJNSA_ILi16EEESB_EEES1E_EEEEESI_SJ_SI_SJ_NS1I_6fusion15FusionCallbacksIS1M_NS1T_17LinearCombinationISI_fSI_fLNS_15FloatRoundStyleE2EEES1N_S1S_JEEENS4_5SM1004TMEM4LOAD26SM100_TMEM_LOAD_32dp32b16xENS4_13SM90_TMA_LOADENS12_INS13_ILi1ELi4ELi3EEES16_NST_INS5_IJS17_S1P_EEENS5_IJS1P_SC_EEEEEEENS4_39AutoVectorizingCopyWithAssumedAlignmentILi128EEENS4_14SM90_TMA_STOREES28_S2A_S2A_EEEvvEEEEvNT_6ParamsE)
	.align		4
        /*000c*/ 	.word	index@(__assertfail)
	.align		4
        /*0010*/ 	.word	0x00000000
	.align		4
        /*0014*/ 	.word	0xfffffffe
	.align		4
        /*0018*/ 	.word	0x00000000
	.align		4
        /*001c*/ 	.word	0xfffffffd
	.align		4
        /*0020*/ 	.word	0x00000000
	.align		4
        /*0024*/ 	.word	0xfffffffc


//--------------------- .nv.constant4             --------------------------
	.section	.nv.constant4,"a",@progbits
	.align	8
	.align		8
.nv.constant4:
        /*0000*/ 	.dword	__assertfail
	.align		8
        /*0008*/ 	.dword	__unnamed_1
	.align		8
        /*0010*/ 	.dword	__unnamed_2
	.align		8
        /*0018*/ 	.dword	_ZN40_INTERNAL_cb09c134_4_k_cu_5bfb0d97_281954cuda3std3__45__cpo5beginE
	.align		8
        /*0020*/ 	.dword	_ZN40_INTERNAL_cb09c134_4_k_cu_5bfb0d97_281954cuda3std3__45__cpo3endE
	.align		8
        /*0028*/ 	.dword	_ZN40_INTERNAL_cb09c134_4_k_cu_5bfb0d97_281954cuda3std3__45__cpo6cbeginE
	.align		8
        /*0030*/ 	.dword	_ZN40_INTERNAL_cb09c134_4_k_cu_5bfb0d97_281954cuda3std3__45__cpo4cendE
	.align		8
        /*0038*/ 	.dword	_ZN40_INTERNAL_cb09c134_4_k_cu_5bfb0d97_281954cuda3std3__442_GLOBAL__N__cb09c134_4_k_cu_5bfb0d97_281956ignoreE
	.align		8
        /*0040*/ 	.dword	_ZN40_INTERNAL_cb09c134_4_k_cu_5bfb0d97_281954cuda3std3__419piecewise_constructE
	.align		8
        /*0048*/ 	.dword	_ZN40_INTERNAL_cb09c134_4_k_cu_5bfb0d97_281954cuda3std3__48in_placeE
	.align		8
        /*0050*/ 	.dword	_ZN40_INTERNAL_cb09c134_4_k_cu_5bfb0d97_281954cuda3std6ranges3__45__cpo4swapE
	.align		8
        /*0058*/ 	.dword	_ZN40_INTERNAL_cb09c134_4_k_cu_5bfb0d97_281954cuda3std6ranges3__45__cpo9iter_moveE
	.align		8
        /*0060*/ 	.dword	_ZN40_INTERNAL_cb09c134_4_k_cu_5bfb0d97_281954cute7productE
	.align		8
        /*0068*/ 	.dword	_ZN40_INTERNAL_cb09c134_4_k_cu_5bfb0d97_281954cute1_E
	.align		8
        /*0070*/ 	.dword	$str$25
	.align		8
        /*0078*/ 	.dword	$str$26
	.align		8
        /*0080*/ 	.dword	$str$27
	.align		8
        /*0088*/ 	.dword	$str$28


//--------------------- .text._ZN7cutlass13device_kernelINS_4gemm6kernel13GemmUniversalIN4cute5tupleIJiiiiEEENS1_10collective13CollectiveMmaINS1_35MainloopSm100TmaUmmaWarpSpecializedILi6ELi2ELi4ENS5_IJNS4_1CILi2EEENSA_ILi1EEESC_EEEEENS5_IJNSA_ILi128EEESF_NSA_ILi64EEEEEENS_6half_tENS5_IJlSC_lEEESI_NS5_IJSC_llEEENS4_8TiledMMAINS4_8MMA_AtomIJNS4_26SM100_MMA_F16BF16_2x1SM_SSISI_SI_fLi128ELi128ELNS4_4UMMA5MajorE0ELSP_1ELNSO_7ScaleInE0ELSQ_0EEEEEENS4_6LayoutINS5_IJSC_SC_SC_EEENS5_IJNSA_ILi0EEESV_SV_EEEEENS5_IJNS4_10UnderscoreESY_SY_EEEEENS4_18SM100_TMA_2SM_LOADENS4_14ComposedLayoutINS4_7SwizzleILi3ELi4ELi3EEENS4_18smem_ptr_flag_bitsILi16EEENST_INS5_IJNSA_ILi8EEESG_EEENS5_IJSG_SC_EEEEEEEvNS4_8identityES11_NS12_IS14_S16_NST_INS5_IJSG_S17_EEENS5_IJSC_SG_EEEEEEEvS1C_EENS_8epilogue10collective18CollectiveEpilogueINS1I_23Sm100TmaWarpSpecializedILi4ELi2ELi16ELb1ELb0EEEJNS5_IJSG_SF_SG_EEENS5_IJNST_ISG_SC_EENST_INS5_IJNSA_ILi16EEESB_EEES1E_EEEEESI_SJ_SI_SJ_NS1I_6fusion15FusionCallbacksIS1M_NS1T_17LinearCombinationISI_fSI_fLNS_15FloatRoundStyleE2EEES1N_S1S_JEEENS4_5SM1004TMEM4LOAD26SM100_TMEM_LOAD_32dp32b16xENS4_13SM90_TMA_LOADENS12_INS13_ILi1ELi4ELi3EEES16_NST_INS5_IJS17_S1P_EEENS5_IJS1P_SC_EEEEEEENS4_39AutoVectorizingCopyWithAssumedAlignmentILi128EEENS4_14SM90_TMA_STOREES28_S2A_S2A_EEEvvEEEEvNT_6ParamsE --------------------------
	.section	.text._ZN7cutlass13device_kernelINS_4gemm6kernel13GemmUniversalIN4cute5tupleIJiiiiEEENS1_10collective13CollectiveMmaINS1_35MainloopSm100TmaUmmaWarpSpecializedILi6ELi2ELi4ENS5_IJNS4_1CILi2EEENSA_ILi1EEESC_EEEEENS5_IJNSA_ILi128EEESF_NSA_ILi64EEEEEENS_6half_tENS5_IJlSC_lEEESI_NS5_IJSC_llEEENS4_8TiledMMAINS4_8MMA_AtomIJNS4_26SM100_MMA_F16BF16_2x1SM_SSISI_SI_fLi128ELi128ELNS4_4UMMA5MajorE0ELSP_1ELNSO_7ScaleInE0ELSQ_0EEEEEENS4_6LayoutINS5_IJSC_SC_SC_EEENS5_IJNSA_ILi0EEESV_SV_EEEEENS5_IJNS4_10UnderscoreESY_SY_EEEEENS4_18SM100_TMA_2SM_LOADENS4_14ComposedLayoutINS4_7SwizzleILi3ELi4ELi3EEENS4_18smem_ptr_flag_bitsILi16EEENST_INS5_IJNSA_ILi8EEESG_EEENS5_IJSG_SC_EEEEEEEvNS4_8identityES11_NS12_IS14_S16_NST_INS5_IJSG_S17_EEENS5_IJSC_SG_EEEEEEEvS1C_EENS_8epilogue10collective18CollectiveEpilogueINS1I_23Sm100TmaWarpSpecializedILi4ELi2ELi16ELb1ELb0EEEJNS5_IJSG_SF_SG_EEENS5_IJNST_ISG_SC_EENST_INS5_IJNSA_ILi16EEESB_EEES1E_EEEEESI_SJ_SI_SJ_NS1I_6fusion15FusionCallbacksIS1M_NS1T_17LinearCombinationISI_fSI_fLNS_15FloatRoundStyleE2EEES1N_S1S_JEEENS4_5SM1004TMEM4LOAD26SM100_TMEM_LOAD_32dp32b16xENS4_13SM90_TMA_LOADENS12_INS13_ILi1ELi4ELi3EEES16_NST_INS5_IJS17_S1P_EEENS5_IJS1P_SC_EEEEEEENS4_39AutoVectorizingCopyWithAssumedAlignmentILi128EEENS4_14SM90_TMA_STOREES28_S2A_S2A_EEEvvEEEEvNT_6ParamsE,"ax",@progbits
	.align	128
.text._ZN7cutlass13device_kernelINS_4gemm6kernel13GemmUniversalIN4cute5tupleIJiiiiEEENS1_10collective13CollectiveMmaINS1_35MainloopSm100TmaUmmaWarpSpecializedILi6ELi2ELi4ENS5_IJNS4_1CILi2EEENSA_ILi1EEESC_EEEEENS5_IJNSA_ILi128EEESF_NSA_ILi64EEEEEENS_6half_tENS5_IJlSC_lEEESI_NS5_IJSC_llEEENS4_8TiledMMAINS4_8MMA_AtomIJNS4_26SM100_MMA_F16BF16_2x1SM_SSISI_SI_fLi128ELi128ELNS4_4UMMA5MajorE0ELSP_1ELNSO_7ScaleInE0ELSQ_0EEEEEENS4_6LayoutINS5_IJSC_SC_SC_EEENS5_IJNSA_ILi0EEESV_SV_EEEEENS5_IJNS4_10UnderscoreESY_SY_EEEEENS4_18SM100_TMA_2SM_LOADENS4_14ComposedLayoutINS4_7SwizzleILi3ELi4ELi3EEENS4_18smem_ptr_flag_bitsILi16EEENST_INS5_IJNSA_ILi8EEESG_EEENS5_IJSG_SC_EEEEEEEvNS4_8identityES11_NS12_IS14_S16_NST_INS5_IJSG_S17_EEENS5_IJSC_SG_EEEEEEEvS1C_EENS_8epilogue10collective18CollectiveEpilogueINS1I_23Sm100TmaWarpSpecializedILi4ELi2ELi16ELb1ELb0EEEJNS5_IJSG_SF_SG_EEENS5_IJNST_ISG_SC_EENST_INS5_IJNSA_ILi16EEESB_EEES1E_EEEEESI_SJ_SI_SJ_NS1I_6fusion15FusionCallbacksIS1M_NS1T_17LinearCombinationISI_fSI_fLNS_15FloatRoundStyleE2EEES1N_S1S_JEEENS4_5SM1004TMEM4LOAD26SM100_TMEM_LOAD_32dp32b16xENS4_13SM90_TMA_LOADENS12_INS13_ILi1ELi4ELi3EEES16_NST_INS5_IJS17_S1P_EEENS5_IJS1P_SC_EEEEEEENS4_39AutoVectorizingCopyWithAssumedAlignmentILi128EEENS4_14SM90_TMA_STOREES28_S2A_S2A_EEEvvEEEEvNT_6ParamsE:
        .type           _ZN7cutlass13device_kernelINS_4gemm6kernel13GemmUniversalIN4cute5tupleIJiiiiEEENS1_10collective13CollectiveMmaINS1_35MainloopSm100TmaUmmaWarpSpecializedILi6ELi2ELi4ENS5_IJNS4_1CILi2EEENSA_ILi1EEESC_EEEEENS5_IJNSA_ILi128EEESF_NSA_ILi64EEEEEENS_6half_tENS5_IJlSC_lEEESI_NS5_IJSC_llEEENS4_8TiledMMAINS4_8MMA_AtomIJNS4_26SM100_MMA_F16BF16_2x1SM_SSISI_SI_fLi128ELi128ELNS4_4UMMA5MajorE0ELSP_1ELNSO_7ScaleInE0ELSQ_0EEEEEENS4_6LayoutINS5_IJSC_SC_SC_EEENS5_IJNSA_ILi0EEESV_SV_EEEEENS5_IJNS4_10UnderscoreESY_SY_EEEEENS4_18SM100_TMA_2SM_LOADENS4_14ComposedLayoutINS4_7SwizzleILi3ELi4ELi3EEENS4_18smem_ptr_flag_bitsILi16EEENST_INS5_IJNSA_ILi8EEESG_EEENS5_IJSG_SC_EEEEEEEvNS4_8identityES11_NS12_IS14_S16_NST_INS5_IJSG_S17_EEENS5_IJSC_SG_EEEEEEEvS1C_EENS_8epilogue10collective18CollectiveEpilogueINS1I_23Sm100TmaWarpSpecializedILi4ELi2ELi16ELb1ELb0EEEJNS5_IJSG_SF_SG_EEENS5_IJNST_ISG_SC_EENST_INS5_IJNSA_ILi16EEESB_EEES1E_EEEEESI_SJ_SI_SJ_NS1I_6fusion15FusionCallbacksIS1M_NS1T_17LinearCombinationISI_fSI_fLNS_15FloatRoundStyleE2EEES1N_S1S_JEEENS4_5SM1004TMEM4LOAD26SM100_TMEM_LOAD_32dp32b16xENS4_13SM90_TMA_LOADENS12_INS13_ILi1ELi4ELi3EEES16_NST_INS5_IJS17_S1P_EEENS5_IJS1P_SC_EEEEEEENS4_39AutoVectorizingCopyWithAssumedAlignmentILi128EEENS4_14SM90_TMA_STOREES28_S2A_S2A_EEEvvEEEEvNT_6ParamsE,@function
        .size           _ZN7cutlass13device_kernelINS_4gemm6kernel13GemmUniversalIN4cute5tupleIJiiiiEEENS1_10collective13CollectiveMmaINS1_35MainloopSm100TmaUmmaWarpSpecializedILi6ELi2ELi4ENS5_IJNS4_1CILi2EEENSA_ILi1EEESC_EEEEENS5_IJNSA_ILi128EEESF_NSA_ILi64EEEEEENS_6half_tENS5_IJlSC_lEEESI_NS5_IJSC_llEEENS4_8TiledMMAINS4_8MMA_AtomIJNS4_26SM100_MMA_F16BF16_2x1SM_SSISI_SI_fLi128ELi128ELNS4_4UMMA5MajorE0ELSP_1ELNSO_7ScaleInE0ELSQ_0EEEEEENS4_6LayoutINS5_IJSC_SC_SC_EEENS5_IJNSA_ILi0EEESV_SV_EEEEENS5_IJNS4_10UnderscoreESY_SY_EEEEENS4_18SM100_TMA_2SM_LOADENS4_14ComposedLayoutINS4_7SwizzleILi3ELi4ELi3EEENS4_18smem_ptr_flag_bitsILi16EEENST_INS5_IJNSA_ILi8EEESG_EEENS5_IJSG_SC_EEEEEEEvNS4_8identityES11_NS12_IS14_S16_NST_INS5_IJSG_S17_EEENS5_IJSC_SG_EEEEEEEvS1C_EENS_8epilogue10collective18CollectiveEpilogueINS1I_23Sm100TmaWarpSpecializedILi4ELi2ELi16ELb1ELb0EEEJNS5_IJSG_SF_SG_EEENS5_IJNST_ISG_SC_EENST_INS5_IJNSA_ILi16EEESB_EEES1E_EEEEESI_SJ_SI_SJ_NS1I_6fusion15FusionCallbacksIS1M_NS1T_17LinearCombinationISI_fSI_fLNS_15FloatRoundStyleE2EEES1N_S1S_JEEENS4_5SM1004TMEM4LOAD26SM100_TMEM_LOAD_32dp32b16xENS4_13SM90_TMA_LOADENS12_INS13_ILi1ELi4ELi3EEES16_NST_INS5_IJS17_S1P_EEENS5_IJS1P_SC_EEEEEEENS4_39AutoVectorizingCopyWithAssumedAlignmentILi128EEENS4_14SM90_TMA_STOREES28_S2A_S2A_EEEvvEEEEvNT_6ParamsE,(.L_x_203 - _ZN7cutlass13device_kernelINS_4gemm6kernel13GemmUniversalIN4cute5tupleIJiiiiEEENS1_10collective13CollectiveMmaINS1_35MainloopSm100TmaUmmaWarpSpecializedILi6ELi2ELi4ENS5_IJNS4_1CILi2EEENSA_ILi1EEESC_EEEEENS5_IJNSA_ILi128EEESF_NSA_ILi64EEEEEENS_6half_tENS5_IJlSC_lEEESI_NS5_IJSC_llEEENS4_8TiledMMAINS4_8MMA_AtomIJNS4_26SM100_MMA_F16BF16_2x1SM_SSISI_SI_fLi128ELi128ELNS4_4UMMA5MajorE0ELSP_1ELNSO_7ScaleInE0ELSQ_0EEEEEENS4_6LayoutINS5_IJSC_SC_SC_EEENS5_IJNSA_ILi0EEESV_SV_EEEEENS5_IJNS4_10UnderscoreESY_SY_EEEEENS4_18SM100_TMA_2SM_LOADENS4_14ComposedLayoutINS4_7SwizzleILi3ELi4ELi3EEENS4_18smem_ptr_flag_bitsILi16EEENST_INS5_IJNSA_ILi8EEESG_EEENS5_IJSG_SC_EEEEEEEvNS4_8identityES11_NS12_IS14_S16_NST_INS5_IJSG_S17_EEENS5_IJSC_SG_EEEEEEEvS1C_EENS_8epilogue10collective18CollectiveEpilogueINS1I_23Sm100TmaWarpSpecializedILi4ELi2ELi16ELb1ELb0EEEJNS5_IJSG_SF_SG_EEENS5_IJNST_ISG_SC_EENST_INS5_IJNSA_ILi16EEESB_EEES1E_EEEEESI_SJ_SI_SJ_NS1I_6fusion15FusionCallbacksIS1M_NS1T_17LinearCombinationISI_fSI_fLNS_15FloatRoundStyleE2EEES1N_S1S_JEEENS4_5SM1004TMEM4LOAD26SM100_TMEM_LOAD_32dp32b16xENS4_13SM90_TMA_LOADENS12_INS13_ILi1ELi4ELi3EEES16_NST_INS5_IJS17_S1P_EEENS5_IJS1P_SC_EEEEEEENS4_39AutoVectorizingCopyWithAssumedAlignmentILi128EEENS4_14SM90_TMA_STOREES28_S2A_S2A_EEEvvEEEEvNT_6ParamsE)
        .other          _ZN7cutlass13device_kernelINS_4gemm6kernel13GemmUniversalIN4cute5tupleIJiiiiEEENS1_10collective13CollectiveMmaINS1_35MainloopSm100TmaUmmaWarpSpecializedILi6ELi2ELi4ENS5_IJNS4_1CILi2EEENSA_ILi1EEESC_EEEEENS5_IJNSA_ILi128EEESF_NSA_ILi64EEEEEENS_6half_tENS5_IJlSC_lEEESI_NS5_IJSC_llEEENS4_8TiledMMAINS4_8MMA_AtomIJNS4_26SM100_MMA_F16BF16_2x1SM_SSISI_SI_fLi128ELi128ELNS4_4UMMA5MajorE0ELSP_1ELNSO_7ScaleInE0ELSQ_0EEEEEENS4_6LayoutINS5_IJSC_SC_SC_EEENS5_IJNSA_ILi0EEESV_SV_EEEEENS5_IJNS4_10UnderscoreESY_SY_EEEEENS4_18SM100_TMA_2SM_LOADENS4_14ComposedLayoutINS4_7SwizzleILi3ELi4ELi3EEENS4_18smem_ptr_flag_bitsILi16EEENST_INS5_IJNSA_ILi8EEESG_EEENS5_IJSG_SC_EEEEEEEvNS4_8identityES11_NS12_IS14_S16_NST_INS5_IJSG_S17_EEENS5_IJSC_SG_EEEEEEEvS1C_EENS_8epilogue10collective18CollectiveEpilogueINS1I_23Sm100TmaWarpSpecializedILi4ELi2ELi16ELb1ELb0EEEJNS5_IJSG_SF_SG_EEENS5_IJNST_ISG_SC_EENST_INS5_IJNSA_ILi16EEESB_EEES1E_EEEEESI_SJ_SI_SJ_NS1I_6fusion15FusionCallbacksIS1M_NS1T_17LinearCombinationISI_fSI_fLNS_15FloatRoundStyleE2EEES1N_S1S_JEEENS4_5SM1004TMEM4LOAD26SM100_TMEM_LOAD_32dp32b16xENS4_13SM90_TMA_LOADENS12_INS13_ILi1ELi4ELi3EEES16_NST_INS5_IJS17_S1P_EEENS5_IJS1P_SC_EEEEEEENS4_39AutoVectorizingCopyWithAssumedAlignmentILi128EEENS4_14SM90_TMA_STOREES28_S2A_S2A_EEEvvEEEEvNT_6ParamsE,@"STO_CUDA_ENTRY STV_DEFAULT"
_ZN7cutlass13device_kernelINS_4gemm6kernel13GemmUniversalIN4cute5tupleIJiiiiEEENS1_10collective13CollectiveMmaINS1_35MainloopSm100TmaUmmaWarpSpecializedILi6ELi2ELi4ENS5_IJNS4_1CILi2EEENSA_ILi1EEESC_EEEEENS5_IJNSA_ILi128EEESF_NSA_ILi64EEEEEENS_6half_tENS5_IJlSC_lEEESI_NS5_IJSC_llEEENS4_8TiledMMAINS4_8MMA_AtomIJNS4_26SM100_MMA_F16BF16_2x1SM_SSISI_SI_fLi128ELi128ELNS4_4UMMA5MajorE0ELSP_1ELNSO_7ScaleInE0ELSQ_0EEEEEENS4_6LayoutINS5_IJSC_SC_SC_EEENS5_IJNSA_ILi0EEESV_SV_EEEEENS5_IJNS4_10UnderscoreESY_SY_EEEEENS4_18SM100_TMA_2SM_LOADENS4_14ComposedLayoutINS4_7SwizzleILi3ELi4ELi3EEENS4_18smem_ptr_flag_bitsILi16EEENST_INS5_IJNSA_ILi8EEESG_EEENS5_IJSG_SC_EEEEEEEvNS4_8identityES11_NS12_IS14_S16_NST_INS5_IJSG_S17_EEENS5_IJSC_SG_EEEEEEEvS1C_EENS_8epilogue10collective18CollectiveEpilogueINS1I_23Sm100TmaWarpSpecializedILi4ELi2ELi16ELb1ELb0EEEJNS5_IJSG_SF_SG_EEENS5_IJNST_ISG_SC_EENST_INS5_IJNSA_ILi16EEESB_EEES1E_EEEEESI_SJ_SI_SJ_NS1I_6fusion15FusionCallbacksIS1M_NS1T_17LinearCombinationISI_fSI_fLNS_15FloatRoundStyleE2EEES1N_S1S_JEEENS4_5SM1004TMEM4LOAD26SM100_TMEM_LOAD_32dp32b16xENS4_13SM90_TMA_LOADENS12_INS13_ILi1ELi4ELi3EEES16_NST_INS5_IJS17_S1P_EEENS5_IJS1P_SC_EEEEEEENS4_39AutoVectorizingCopyWithAssumedAlignmentILi128EEENS4_14SM90_TMA_STOREES28_S2A_S2A_EEEvvEEEEvNT_6ParamsE:
[----:B------:R-:W1:Y:S01]  /*0000*/  LDC R1, c[0x0][0x37c] ;  /* 0x0000df00ff017b82 */ /* 0x000e620000000800 */
[----:B------:R-:W2:Y:S01]  /*0010*/  S2R R72, SR_TID.X ;  /* 0x0000000000487919 */ /* 0x000ea20000002100 */
[----:B------:R-:W3:Y:S06]  /*0020*/  LDCU.64 UR6, c[0x0][0x890] ;  /* 0x00011200ff0677ac */ /* 0x000eec0008000a00 */
[----:B------:R-:W4:Y:S01]  /*0030*/  S2UR UR37, SR_CgaCtaId ;  /* 0x00000000002579c3 */ /* 0x000f220000008800 */
[----:B------:R-:W-:Y:S02]  /*0040*/  PRMT R59, RZ, 0x7610, R59 ;  /* 0x00007610ff3b7816 */ /* 0x000fe4000000003b */
[----:B------:R-:W-:Y:S01]  /*0050*/  ELECT P1, URZ, PT ;  /* 0x0000000000ff782f */ /* 0x000fe20003820000 */
[----:B------:R-:W1:Y:S01]  /*0060*/  LDCU.64 UR46, c[0x0][0x358] ;  /* 0x00006b00ff2e77ac */ /* 0x000e620008000a00 */
[----:B---3--:R-:W-:-:S04]  /*0070*/  UISETP.NE.U32.AND UP0, UPT, UR6, URZ, UPT ;  /* 0x000000ff0600728c */ /* 0x008fc8000bf05070 */
[----:B------:R-:W-:Y:S02]  /*0080*/  UISETP.NE.AND.EX UP0, UPT, UR7, URZ, UPT, UP0 ;  /* 0x000000ff0700728c */ /* 0x000fe4000bf05300 */
[----:B----4-:R-:W-:Y:S02]  /*0090*/  ULOP3.LUT UR5, UR37, 0x1, URZ, 0xc0, !UPT ;  /* 0x0000000125057892 */ /* 0x010fe4000f8ec0ff */
[----:B------:R-:W-:Y:S01]  /*00a0*/  ULOP3.LUT UR4, UR37, 0x1, URZ, 0x3c, !UPT ;  /* 0x0000000125047892 */ /* 0x000fe2000f8e3cff */
[----:B--2---:R-:W-:-:S05]  /*00b0*/  SHF.R.U32.HI R66, RZ, 0x5, R72 ;  /* 0x00000005ff427819 */ /* 0x004fca0000011648 */
[----:B------:R-:W2:Y:S02]  /*00c0*/  SHFL.IDX PT, R0, R66, RZ, 0x1f ;  /* 0x00001fff42007589 */ /* 0x000ea400000e0000 */
[----:B--2---:R-:W-:Y:S01]  /*00d0*/  R2UR UR10, R0 ;  /* 0x00000000000a72ca */ /* 0x004fe200000e0000 */
[----:B-1----:R-:W-:-:S14]  /*00e0*/  BRA.U UP0, `(.L_x_0) ;  /* 0x00000001002c7547 */ /* 0x002fdc000b800000 */
[----:B------:R-:W1:Y:S02]  /*00f0*/  LDCU.64 UR8, c[0x0][0x888] ;  /* 0x00011100ff0877ac */ /* 0x000e640008000a00 */
[----:B-1----:R-:W-:-:S04]  /*0100*/  UISETP.NE.U32.AND UP0, UPT, UR8, URZ, UPT ;  /* 0x000000ff0800728c */ /* 0x002fc8000bf05070 */
[----:B------:R-:W-:-:S09]  /*0110*/  UISETP.NE.AND.EX UP0, UPT, UR9, URZ, UPT, UP0 ;  /* 0x000000ff0900728c */ /* 0x000fd2000bf05300 */
[----:B------:R-:W-:Y:S05]  /*0120*/  BRA.U !UP0, `(.L_x_1) ;  /* 0x0000000108107547 */ /* 0x000fea000b800000 */
[----:B------:R-:W1:Y:S02]  /*0130*/  LDC.64 R2, c[0x0][0x888] ;  /* 0x00022200ff027b82 */ /* 0x000e640000000a00 */
[----:B-1----:R1:W5:Y:S01]  /*0140*/  LDG.E R35, desc[UR46][R2.64] ;  /* 0x0000002e02237981 */ /* 0x002362000c1e1900 */
[----:B------:R-:W-:Y:S01]  /*0150*/  HFMA2 R59, -RZ, RZ, 0, 5.9604644775390625e-08 ;  /* 0x00000001ff3b7431 */ /* 0x000fe200000001ff */
[----:B------:R-:W-:Y:S05]  /*0160*/  BRA `(.L_x_0) ;  /* 0x00000000000c7947 */ /* 0x000fea0003800000 */
.L_x_1:
[----:B------:R-:W1:Y:S01]  /*0170*/  LDCU UR8, c[0x0][0x880] ;  /* 0x00011000ff0877ac */ /* 0x000e620008000800 */
[----:B------:R-:W-:Y:S01]  /*0180*/  HFMA2 R59, -RZ, RZ, 0, 5.9604644775390625e-08 ;  /* 0x00000001ff3b7431 */ /* 0x000fe200000001ff */
[----:B-1----:R-:W-:-:S07]  /*0190*/  MOV R35, UR8 ;  /* 0x0000000800237c02 */ /* 0x002fce0008000f00 */
.L_x_0:
[----:B------:R-:W2:Y:S02]  /*01a0*/  LDCU.64 UR8, c[0x0][0x8b0] ;  /* 0x00011600ff0877ac */ /* 0x000ea40008000a00 */
[----:B--2---:R-:W-:-:S04]  /*01b0*/  UISETP.NE.U32.AND UP0, UPT, UR8, URZ, UPT ;  /* 0x000000ff0800728c */ /* 0x004fc8000bf05070 */
[----:B------:R-:W-:-:S09]  /*01c0*/  UISETP.NE.AND.EX UP0, UPT, UR9, URZ, UPT, UP0 ;  /* 0x000000ff0900728c */ /* 0x000fd2000bf05300 */
[----:B------:R-:W-:Y:S05]  /*01d0*/  BRA.U UP0, `(.L_x_2) ;  /* 0x0000000100247547 */ /* 0x000fea000b800000 */
[----:B------:R-:W2:Y:S02]  /*01e0*/  LDCU.64 UR8, c[0x0][0x8a8] ;  /* 0x00011500ff0877ac */ /* 0x000ea40008000a00 */
[----:B--2---:R-:W-:-:S04]  /*01f0*/  UISETP.NE.U32.AND UP0, UPT, UR8, URZ, UPT ;  /* 0x000000ff0800728c */ /* 0x004fc8000bf05070 */
[----:B------:R-:W-:-:S09]  /*0200*/  UISETP.NE.AND.EX UP0, UPT, UR9, URZ, UPT, UP0 ;  /* 0x000000ff0900728c */ /* 0x000fd2000bf05300 */
[----:B------:R-:W-:Y:S05]  /*0210*/  BRA.U !UP0, `(.L_x_3) ;  /* 0x00000001080c7547 */ /* 0x000fea000b800000 */
[----:B------:R-:W2:Y:S02]  /*0220*/  LDC.64 R32, c[0x0][0x8a8] ;  /* 0x00022a00ff207b82 */ /* 0x000ea40000000a00 */
[----:B--2---:R2:W5:Y:S01]  /*0230*/  LDG.E R32, desc[UR46][R32.64] ;  /* 0x0000002e20207981 */ /* 0x004562000c1e1900 */
[----:B------:R-:W-:Y:S05]  /*0240*/  BRA `(.L_x_2) ;  /* 0x0000000000087947 */ /* 0x000fea0003800000 */
.L_x_3:
[----:B------:R-:W2:Y:S02]  /*0250*/  LDCU UR8, c[0x0][0x8a0] ;  /* 0x00011400ff0877ac */ /* 0x000ea40008000800 */
[----:B--2---:R-:W-:Y:S02]  /*0260*/  MOV R32, UR8 ;  /* 0x0000000800207c02 */ /* 0x004fe40008000f00 */
.L_x_2:
[----:B------:R-:W-:Y:S01]  /*0270*/  IMAD.U32 R0, RZ, RZ, UR10 ;  /* 0x0000000aff007e24 */ /* 0x000fe2000f8e00ff */
[----:B------:R-:W-:Y:S04]  /*0280*/  BSSY.RECONVERGENT B0, `(.L_x_4) ;  /* 0x000000c000007945 */ /* 0x000fe80003800200 */
[C---:B------:R-:W-:Y:S02]  /*0290*/  ISETP.NE.OR P2, PT, R0.reuse, 0x1, !P1 ;  /* 0x000000010000780c */ /* 0x040fe40004f45670 */
[----:B------:R-:W-:-:S11]  /*02a0*/  ISETP.NE.OR P0, PT, R0, 0x3, !P1 ;  /* 0x000000030000780c */ /* 0x000fd60004f05670 */
[----:B------:R-:W-:Y:S05]  /*02b0*/  @P2 BRA `(.L_x_5) ;  /* 0x0000000000202947 */ /* 0x000fea0003800000 */
[----:B------:R-:W3:Y:S02]  /*02c0*/  LDCU.64 UR8, c[0x0][0x348] ;  /* 0x00006900ff0877ac */ /* 0x000ee40008000a00 */
[----:B---3--:R-:W-:Y:S02]  /*02d0*/  UIADD3 UR12, UP1, UPT, UR8, 0x80, URZ ;  /* 0x00000080080c7890 */ /* 0x008fe4000ff3e0ff */
[----:B------:R-:W-:Y:S02]  /*02e0*/  UIADD3 UR8, UP0, UPT, UR8, 0x180, URZ ;  /* 0x0000018008087890 */ /* 0x000fe4000ff1e0ff */
[----:B------:R-:W-:Y:S02]  /*02f0*/  UIADD3.X UR13, UPT, UPT, URZ, UR9, URZ, UP1, !UPT ;  /* 0x00000009ff0d7290 */ /* 0x000fe40008ffe4ff */
[----:B------:R-:W-:-:S07]  /*0300*/  UIADD3.X UR9, UPT, UPT, URZ, UR9, URZ, UP0, !UPT ;  /* 0x00000009ff097290 */ /* 0x000fce00087fe4ff */
[----:B------:R3:W-:Y:S02]  /*0310*/  UTMACCTL.PF [UR12] ;  /* 0x000000000c0079b9 */ /* 0x0007e40008040000 */
[----:B------:R3:W-:Y:S02]  /*0320*/  UTMACCTL.PF [UR8] ;  /* 0x00000000080079b9 */ /* 0x0007e40008040000 */
[----:B---3--:R-:W-:Y:S01]  /*0330*/  NOP ;  /* 0x0000000000007918 */ /* 0x008fe20000000000 */
.L_x_5:
[----:B------:R-:W-:Y:S05]  /*0340*/  BSYNC.RECONVERGENT B0 ;  /* 0x0000000000007941 */ /* 0x000fea0003800200 */
.L_x_4:
[----:B------:R-:W-:Y:S04]  /*0350*/  BSSY.RECONVERGENT B0, `(.L_x_6) ;  /* 0x000000a000007945 */ /* 0x000fe80003800200 */
        /* <DEDUP_REMOVED lines=9> */
.L_x_7:
[----:B------:R-:W-:Y:S05]  /*03f0*/  BSYNC.RECONVERGENT B0 ;  /* 0x0000000000007941 */ /* 0x000fea0003800200 */
.L_x_6:
[----:B------:R-:W3:Y:S01]  /*0400*/  LDCU.64 UR8, c[0x0][0x888] ;  /* 0x00011100ff0877ac */ /* 0x000ee20008000a00 */
[----:B------:R-:W-:Y:S02]  /*0410*/  UISETP.EQ.U32.AND UP1, UPT, UR6, URZ, UPT ;  /* 0x000000ff0600728c */ /* 0x000fe4000bf22070 */
[----:B------:R-:W-:Y:S02]  /*0420*/  UPLOP3.LUT UP5, UPT, UPT, UPT, UPT, 0x80, 0x8 ;  /* 0x000000000008789c */ /* 0x000fe40003faf070 */
[----:B---3--:R-:W-:-:S04]  /*0430*/  UISETP.NE.U32.AND UP0, UPT, UR8, URZ, UPT ;  /* 0x000000ff0800728c */ /* 0x008fc8000bf05070 */
[----:B------:R-:W-:-:S04]  /*0440*/  UISETP.NE.AND.EX UP0, UPT, UR9, URZ, UPT, UP0 ;  /* 0x000000ff0900728c */ /* 0x000fc8000bf05300 */
[----:B------:R-:W-:-:S04]  /*0450*/  UISETP.EQ.OR.EX UP2, UPT, UR7, URZ, !UP0, UP1 ;  /* 0x000000ff0700728c */ /* 0x000fc8000c742710 */
[----:B------:R-:W-:-:S05]  /*0460*/  UP2UR UR50, UPR, URZ, 0x4 ;  /* 0x00000004ff327883 */ /* 0x000fca0008000000 */
[----:B------:R-:W-:Y:S07]  /*0470*/  BRA.U !UP2, `(.L_x_8) ;  /* 0x000000010a207547 */ /* 0x000fee000b800000 */
[----:B------:R-:W-:Y:S01]  /*0480*/  UISETP.NE.U32.AND UP2, UPT, UR6, URZ, UPT ;  /* 0x000000ff0600728c */ /* 0x000fe2000bf45070 */
[----:B-----5:R-:W-:Y:S01]  /*0490*/  FSETP.NEU.AND P0, PT, R35, RZ, PT ;  /* 0x000000ff2300720b */ /* 0x020fe20003f0d000 */
[----:B------:R-:W-:Y:S02]  /*04a0*/  USEL UR6, URZ, 0xffffffff, UP0 ;  /* 0xffffffffff067887 */ /* 0x000fe40008000000 */
[----:B------:R-:W-:-:S10]  /*04b0*/  UISETP.NE.AND.EX UP2, UPT, UR7, URZ, UPT, UP2 ;  /* 0x000000ff0700728c */ /* 0x000fd4000bf45320 */
[----:B------:R-:W-:Y:S01]  /*04c0*/  VOTEU.ANY UP1, P0 ;  /* 0x0000000000ff7886 */ /* 0x000fe20000020100 */
[----:B------:R-:W-:-:S04]  /*04d0*/  @!UP2 USEL UR6, URZ, 0xffffffff, UP1 ;  /* 0xffffffffff06a887 */ /* 0x000fc80008800000 */
[----:B------:R-:W-:-:S04]  /*04e0*/  ULOP3.LUT UR6, UR6, 0x1, URZ, 0xc0, !UPT ;  /* 0x0000000106067892 */ /* 0x000fc8000f8ec0ff */
[----:B------:R-:W-:-:S11]  /*04f0*/  UISETP.NE.U32.AND UP5, UPT, UR6, 0x1, UPT ;  /* 0x000000010600788c */ /* 0x000fd6000bfa5070 */
.L_x_8:
[----:B------:R-:W3:Y:S01]  /*0500*/  SHFL.IDX PT, R0, R66, RZ, 0x1f ;  /* 0x00001fff42007589 */ /* 0x000ee200000e0000 */
[----:B------:R-:W-:-:S04]  /*0510*/  UISETP.NE.AND UP1, UPT, UR10, 0x2, UPT ;  /* 0x000000020a00788c */ /* 0x000fc8000bf25270 */
[----:B------:R-:W-:Y:S02]  /*0520*/  UISETP.EQ.AND UP2, UPT, UR5, URZ, !UP1 ;  /* 0x000000ff0500728c */ /* 0x000fe4000cf42270 */
[----:B------:R-:W-:-:S04]  /*0530*/  USEL UR6, URZ, 0x1, UP1 ;  /* 0x00000001ff067887 */ /* 0x000fc80008800000 */
[----:B------:R-:W-:Y:S02]  /*0540*/  PLOP3.LUT P5, PT, P1, PT, UP2, 0x80, 0x8 ;  /* 0x000000000008781c */ /* 0x000fe40000faf028 */
[----:B---3--:R-:W-:-:S13]  /*0550*/  ISETP.NE.AND P0, PT, R0, RZ, PT ;  /* 0x000000ff0000720c */ /* 0x008fda0003f05270 */
[----:B------:R-:W-:Y:S05]  /*0560*/  @P0 BRA `(.L_x_9) ;  /* 0x0000000000540947 */ /* 0x000fea0003800000 */
[----:B------:R-:W-:Y:S01]  /*0570*/  UMOV UR8, 0x400 ;  /* 0x0000040000087882 */ /* 0x000fe20000000000 */
[----:B------:R-:W-:Y:S01]  /*0580*/  UMOV UR7, 0x1 ;  /* 0x0000000100077882 */ /* 0x000fe20000000000 */
[----:B------:R-:W-:Y:S02]  /*0590*/  ULEA UR8, UR37, UR8, 0x18 ;  /* 0x0000000825087291 */ /* 0x000fe4000f8ec0ff */
[----:B------:R-:W-:-:S04]  /*05a0*/  UIADD3 UR12, UPT, UPT, -UR7, 0x100000, URZ ;  /* 0x00100000070c7890 */ /* 0x000fc8000fffe1ff */
[----:B------:R-:W-:Y:S02]  /*05b0*/  USHF.L.U32 UR13, UR12, 0xb, URZ ;  /* 0x0000000b0c0d7899 */ /* 0x000fe400080006ff */
[----:B------:R-:W-:Y:S01]  /*05c0*/  USHF.L.U32 UR12, UR12, 0x1, URZ ;  /* 0x000000010c0c7899 */ /* 0x000fe200080006ff */
[----:B------:R-:W-:Y:S01]  /*05d0*/  ELECT P0, URZ, PT ;  /* 0x0000000000ff782f */ /* 0x000fe20003800000 */
[----:B------:R-:W3:Y:S10]  /*05e0*/  FENCE.VIEW.ASYNC.S ;  /* 0x00000000000073c6 */ /* 0x000ef40000000000 */
[----:B---3--:R3:W4:Y:S01]  /*05f0*/  SYNCS.EXCH.64 URZ, [UR8], UR12 ;  /* 0x0000000c08ff75b2 */ /* 0x0087220008000100 */
[----:B------:R3:W1:Y:S01]  /*0600*/  SYNCS.EXCH.64 URZ, [UR8+0x30], UR12 ;  /* 0x0000300c08ff75b2 */ /* 0x0006620008000100 */
        /* <DEDUP_REMOVED lines=10> */
[----:B------:R-:W-:Y:S01]  /*06b0*/  NOP ;  /* 0x0000000000007918 */ /* 0x000fe20000000000 */
.L_x_9:
[----:B------:R-:W2:Y:S01]  /*06c0*/  SHFL.IDX PT, R0, R66, RZ, 0x1f ;  /* 0x00001fff42007589 */ /* 0x000ea200000e0000 */
[----:B------:R-:W-:Y:S01]  /*06d0*/  NOP ;  /* 0x0000000000007918 */ /* 0x000fe20000000000 */
[----:B--2---:R-:W-:-:S13]  /*06e0*/  ISETP.NE.AND P0, PT, R0, 0x1, PT ;  /* 0x000000010000780c */ /* 0x004fda0003f05270 */
[----:B------:R-:W-:Y:S05]  /*06f0*/  @P0 BRA `(.L_x_10) ;  /* 0x0000000000540947 */ /* 0x000fea0003800000 */
[----:B------:R-:W-:Y:S01]  /*0700*/  UMOV UR9, 0x400 ;  /* 0x0000040000097882 */ /* 0x000fe20000000000 */
[----:B---3--:R-:W-:Y:S01]  /*0710*/  UMOV UR8, 0x20 ;  /* 0x0000002000087882 */ /* 0x008fe20000000000 */
[----:B------:R-:W-:Y:S01]  /*0720*/  UMOV UR7, 0x80 ;  /* 0x0000008000077882 */ /* 0x000fe20000000000 */
[----:B------:R-:W-:Y:S02]  /*0730*/  ULEA UR9, UR37, UR9, 0x18 ;  /* 0x0000000925097291 */ /* 0x000fe4000f8ec0ff */
[----:B------:R-:W-:-:S04]  /*0740*/  UIADD3 UR12, UPT, UPT, -UR8, 0x100000, URZ ;  /* 0x00100000080c7890 */ /* 0x000fc8000fffe1ff */
[----:B------:R-:W-:Y:S02]  /*0750*/  USHF.L.U32 UR13, UR12, 0xb, URZ ;  /* 0x0000000b0c0d7899 */ /* 0x000fe400080006ff */
[----:B------:R-:W-:Y:S02]  /*0760*/  USHF.L.U32 UR12, UR12, 0x1, URZ ;  /* 0x000000010c0c7899 */ /* 0x000fe400080006ff */
[----:B------:R-:W-:-:S04]  /*0770*/  UIADD3 UR14, UPT, UPT, -UR7, 0x100000, URZ ;  /* 0x00100000070e7890 */ /* 0x000fc8000fffe1ff */
[----:B------:R-:W-:Y:S02]  /*0780*/  USHF.L.U32 UR15, UR14, 0xb, URZ ;  /* 0x0000000b0e0f7899 */ /* 0x000fe400080006ff */
[----:B------:R-:W-:Y:S01]  /*0790*/  USHF.L.U32 UR14, UR14, 0x1, URZ ;  /* 0x000000010e0e7899 */ /* 0x000fe200080006ff */
[----:B------:R-:W-:Y:S01]  /*07a0*/  ELECT P0, URZ, PT ;  /* 0x0000000000ff782f */ /* 0x000fe20003800000 */
[----:B------:R-:W2:Y:S02]  /*07b0*/  FENCE.VIEW.ASYNC.S ;  /* 0x00000000000073c6 */ /* 0x000ea40000000000 */
[----:B--2---:R2:W3:Y:S08]  /*07c0*/  SYNCS.EXCH.64 URZ, [UR9+0x60], UR12 ;  /* 0x0000600c09ff75b2 */ /* 0x0044f00008000100 */
        /* <DEDUP_REMOVED lines=8> */
.L_x_10:
[----:B------:R-:W4:Y:S01]  /*0850*/  SHFL.IDX PT, R0, R66, RZ, 0x1f ;  /* 0x00001fff42007589 */ /* 0x000f2200000e0000 */
[----:B------:R-:W-:Y:S01]  /*0860*/  NOP ;  /* 0x0000000000007918 */ /* 0x000fe20000000000 */
[----:B----4-:R-:W-:-:S13]  /*0870*/  ISETP.NE.AND P0, PT, R0, 0x3, PT ;  /* 0x000000030000780c */ /* 0x010fda0003f05270 */
[----:B------:R-:W-:Y:S05]  /*0880*/  @P0 BRA `(.L_x_11) ;  /* 0x00000000002c0947 */ /* 0x000fea0003800000 */
[----:B---3--:R-:W-:Y:S01]  /*0890*/  UMOV UR8, 0x400 ;  /* 0x0000040000087882 */ /* 0x008fe20000000000 */
[----:B------:R-:W-:Y:S01]  /*08a0*/  UMOV UR7, 0x20 ;  /* 0x0000002000077882 */ /* 0x000fe20000000000 */
[----:B------:R-:W-:Y:S02]  /*08b0*/  ULEA UR8, UR37, UR8, 0x18 ;  /* 0x0000000825087291 */ /* 0x000fe4000f8ec0ff */
[----:B--2---:R-:W-:-:S04]  /*08c0*/  UIADD3 UR12, UPT, UPT, -UR7, 0x100000, URZ ;  /* 0x00100000070c7890 */ /* 0x004fc8000fffe1ff */
[----:B------:R-:W-:Y:S02]  /*08d0*/  USHF.L.U32 UR13, UR12, 0xb, URZ ;  /* 0x0000000b0c0d7899 */ /* 0x000fe400080006ff */
[----:B------:R-:W-:Y:S01]  /*08e0*/  USHF.L.U32 UR12, UR12, 0x1, URZ ;  /* 0x000000010c0c7899 */ /* 0x000fe200080006ff */
[----:B------:R-:W-:Y:S01]  /*08f0*/  ELECT P0, URZ, PT ;  /* 0x0000000000ff782f */ /* 0x000fe20003800000 */
[----:B------:R-:W2:Y:S10]  /*0900*/  FENCE.VIEW.ASYNC.S ;  /* 0x00000000000073c6 */ /* 0x000eb40000000000 */
[----:B--2---:R4:W2:Y:S01]  /*0910*/  SYNCS.EXCH.64 URZ, [UR8+0xa0], UR12 ;  /* 0x0000a00c08ff75b2 */ /* 0x0048a20008000100 */
[----:B------:R4:W3:Y:S02]  /*0920*/  SYNCS.EXCH.64 URZ, [UR8+0xa8], UR12 ;  /* 0x0000a80c08ff75b2 */ /* 0x0008e40008000100 */
[----:B----4-:R-:W-:Y:S01]  /*0930*/  NOP ;  /* 0x0000000000007918 */ /* 0x010fe20000000000 */
.L_x_11:
[----:B------:R-:W4:Y:S01]  /*0940*/  SHFL.IDX PT, R0, R66, RZ, 0x1f ;  /* 0x00001fff42007589 */ /* 0x000f2200000e0000 */
[----:B------:R-:W-:Y:S01]  /*0950*/  NOP ;  /* 0x0000000000007918 */ /* 0x000fe20000000000 */
[----:B----4-:R-:W-:-:S13]  /*0960*/  ISETP.NE.AND P0, PT, R0, 0x4, PT ;  /* 0x000000040000780c */ /* 0x010fda0003f05270 */
[----:B------:R-:W-:Y:S05]  /*0970*/  @P0 BRA `(.L_x_12) ;  /* 0x0000000000480947 */ /* 0x000fea0003800000 */
[----:B--2---:R-:W-:Y:S01]  /*0980*/  UMOV UR9, 0x1e0 ;  /* 0x000001e000097882 */ /* 0x004fe20000000000 */
[----:B---3--:R-:W-:Y:S01]  /*0990*/  UMOV UR8, 0x400 ;  /* 0x0000040000087882 */ /* 0x008fe20000000000 */
[----:B------:R-:W-:Y:S01]  /*09a0*/  USEL UR9, UR9, 0x1a0, UP5 ;  /* 0x000001a009097887 */ /* 0x000fe2000a800000 */
        /* <DEDUP_REMOVED lines=10> */
[----:B--2---:R4:W2:Y:S08]  /*0a50*/  SYNCS.EXCH.64 URZ, [UR8+0xb0], UR12 ;  /* 0x0000b00c08ff75b2 */ /* 0x0048b00008000100 */
[----:B------:R4:W3:Y:S01]  /*0a60*/  SYNCS.EXCH.64 URZ, [UR8+0xc0], UR14 ;  /* 0x0000c00e08ff75b2 */ /* 0x0008e20008000100 */
[----:B------:R4:W1:Y:S01]  /*0a70*/  SYNCS.EXCH.64 URZ, [UR8+0xb8], UR12 ;  /* 0x0000b80c08ff75b2 */ /* 0x0008620008000100 */
[----:B------:R4:W1:Y:S02]  /*0a80*/  SYNCS.EXCH.64 URZ, [UR8+0xc8], UR14 ;  /* 0x0000c80e08ff75b2 */ /* 0x0008640008000100 */
[----:B----4-:R-:W-:Y:S01]  /*0a90*/  NOP ;  /* 0x0000000000007918 */ /* 0x010fe20000000000 */
.L_x_12:
[----:B------:R-:W4:Y:S01]  /*0aa0*/  SHFL.IDX PT, R0, R66, RZ, 0x1f ;  /* 0x00001fff42007589 */ /* 0x000f2200000e0000 */
[----:B------:R-:W-:Y:S01]  /*0ab0*/  NOP ;  /* 0x0000000000007918 */ /* 0x000fe20000000000 */
[----:B----4-:R-:W-:-:S13]  /*0ac0*/  ISETP.NE.AND P0, PT, R0, 0x5, PT ;  /* 0x000000050000780c */ /* 0x010fda0003f05270 */
[----:B------:R-:W-:Y:S05]  /*0ad0*/  @P0 BRA `(.L_x_13) ;  /* 0x0000000000540947 */ /* 0x000fea0003800000 */
[----:B--2---:R-:W-:Y:S01]  /*0ae0*/  UMOV UR9, 0x400 ;  /* 0x0000040000097882 */ /* 0x004fe20000000000 */
        /* <DEDUP_REMOVED lines=14> */
[----:B------:R4:W1:Y:S01]  /*0bd0*/  SYNCS.EXCH.64 URZ, [UR9+0xf8], UR14 ;  /* 0x0000f80e09ff75b2 */ /* 0x0008620008000100 */
[----:B------:R4:W1:Y:S01]  /*0be0*/  SYNCS.EXCH.64 URZ, [UR9+0xe0], UR12 ;  /* 0x0000e00c09ff75b2 */ /* 0x0008620008000100 */
[----:B------:R4:W1:Y:S01]  /*0bf0*/  SYNCS.EXCH.64 URZ, [UR9+0x100], UR14 ;  /* 0x0001000e09ff75b2 */ /* 0x0008620008000100 */
[----:B------:R4:W1:Y:S01]  /*0c00*/  SYNCS.EXCH.64 URZ, [UR9+0xe8], UR12 ;  /* 0x0000e80c09ff75b2 */ /* 0x0008620008000100 */
[----:B------:R4:W1:Y:S02]  /*0c10*/  SYNCS.EXCH.64 URZ, [UR9+0x108], UR14 ;  /* 0x0001080e09ff75b2 */ /* 0x0008640008000100 */
[----:B----4-:R-:W-:Y:S01]  /*0c20*/  NOP ;  /* 0x0000000000007918 */ /* 0x010fe20000000000 */
.L_x_13:
[----:B------:R-:W4:Y:S01]  /*0c30*/  SHFL.IDX PT, R0, R66, RZ, 0x1f ;  /* 0x00001fff42007589 */ /* 0x000f2200000e0000 */
[----:B------:R-:W-:Y:S01]  /*0c40*/  ISETP.NE.OR P1, PT, RZ, UR10, !P1 ;  /* 0x0000000aff007c0c */ /* 0x000fe2000cf25670 */
        /* <DEDUP_REMOVED lines=12> */
[----:B------:R4:W3:Y:S01]  /*0d10*/  SYNCS.EXCH.64 URZ, [UR8+0x120], UR12 ;  /* 0x0001200c08ff75b2 */ /* 0x0008e20008000100 */
[----:B------:R4:W1:Y:S01]  /*0d20*/  SYNCS.EXCH.64 URZ, [UR8+0x118], UR12 ;  /* 0x0001180c08ff75b2 */ /* 0x0008620008000100 */
[----:B------:R4:W1:Y:S02]  /*0d30*/  SYNCS.EXCH.64 URZ, [UR8+0x128], UR12 ;  /* 0x0001280c08ff75b2 */ /* 0x0008640008000100 */
[----:B----4-:R-:W-:Y:S01]  /*0d40*/  NOP ;  /* 0x0000000000007918 */ /* 0x010fe20000000000 */
.L_x_14:
[----:B------:R-:W-:Y:S01]  /*0d50*/  VOTEU.ALL UP1, P1 ;  /* 0x0000000000ff7886 */ /* 0x000fe20000820000 */
[----:B---3--:R-:W3:Y:S01]  /*0d60*/  LDCU UR8, c[0x0][0x36c] ;  /* 0x00006d80ff0877ac */ /* 0x008ee20008000800 */
[----:B------:R-:W-:Y:S01]  /*0d70*/  NOP ;  /* 0x0000000000007918 */ /* 0x000fe20000000000 */
[----:B------:R-:W-:Y:S01]  /*0d80*/  LOP3.LUT R10, R72, 0x1f, RZ, 0xc0, !PT ;  /* 0x0000001f480a7812 */ /* 0x000fe200078ec0ff */
[----:B--2---:R-:W-:Y:S01]  /*0d90*/  UMOV UR12, 0x20 ;  /* 0x00000020000c7882 */ /* 0x004fe20000000000 */
[----:B------:R-:W-:Y:S01]  /*0da0*/  @!UP1 UMOV UR7, 0x400 ;  /* 0x0000040000079882 */ /* 0x000fe20000000000 */
[----:B------:R-:W-:-:S04]  /*0db0*/  @!UP1 UIADD3 UR12, UPT, UPT, -UR12, 0x100000, URZ ;  /* 0x001000000c0c9890 */ /* 0x000fc8000fffe1ff */
[----:B------:R-:W-:Y:S02]  /*0dc0*/  @!UP1 USHF.L.U32 UR13, UR12, 0xb, URZ ;  /* 0x0000000b0c0d9899 */ /* 0x000fe400080006ff */
[----:B------:R-:W-:Y:S02]  /*0dd0*/  @!UP1 USHF.L.U32 UR12, UR12, 0x1, URZ ;  /* 0x000000010c0c9899 */ /* 0x000fe400080006ff */
[----:B------:R-:W-:Y:S01]  /*0de0*/  @!UP1 ULEA UR7, UR37, UR7, 0x18 ;  /* 0x0000000725079291 */ /* 0x000fe2000f8ec0ff */
[----:B------:R-:W-:Y:S01]  /*0df0*/  VOTEU.ALL UP1, P1 ;  /* 0x0000000000ff7886 */ /* 0x000fe20000820000 */
[----:B------:R-:W-:Y:S01]  /*0e00*/  UISETP.NE.AND UP4, UPT, UR10, URZ, UPT ;  /* 0x000000ff0a00728c */ /* 0x000fe2000bf85270 */
[----:B------:R-:W2:Y:S09]  /*0e10*/  FENCE.VIEW.ASYNC.S ;  /* 0x00000000000073c6 */ /* 0x000eb20000000000 */
[----:B--2---:R2:W4:Y:S01]  /*0e20*/  @!UP1 SYNCS.EXCH.64 URZ, [UR7+0x130], UR12 ;  /* 0x0001300c07ff95b2 */ /* 0x0045220008000100 */
[----:B---3--:R-:W-:-:S09]  /*0e30*/  UISETP.EQ.U32.AND UP1, UPT, UR8, 0x1, UPT ;  /* 0x000000010800788c */ /* 0x008fd2000bf22070 */
[----:B------:R-:W-:Y:S05]  /*0e40*/  BRA.U !UP1, `(.L_x_15) ;  /* 0x0000000109087547 */ /* 0x000fea000b800000 */
[----:B-1--4-:R-:W-:Y:S01]  /*0e50*/  UCGABAR_ARV ;  /* 0x00000000000079c7 */ /* 0x012fe20008000000 */
[----:B------:R-:W-:Y:S05]  /*0e60*/  BRA `(.L_x_16) ;  /* 0x0000000000047947 */ /* 0x000fea0003800000 */
.L_x_15:
[----:B-1--4-:R-:W-:Y:S01]  /*0e70*/  NOP ;  /* 0x0000000000007918 */ /* 0x012fe20000000000 */
.L_x_16:
[----:B------:R-:W1:Y:S01]  /*0e80*/  S2R R11, SR_CTAID.X ;  /* 0x00000000000b7919 */ /* 0x000e620000002500 */
[----:B------:R-:W-:-:S05]  /*0e90*/  CS2R.32 R60, SR_CgaSize ;  /* 0x00000000003c7805 */ /* 0x000fca0000008a00 */
[----:B------:R-:W-:-:S05]  /*0ea0*/  IMAD R60, R60, -0xa0, RZ ;  /* 0xffffff603c3c7824 */ /* 0x000fca00078e02ff */
[----:B------:R-:W-:-:S14]  /*0eb0*/  R2UR UR8, R60 ;  /* 0x000000003c0872ca */ /* 0x000fdc00000e0000 */
[----:B------:R-:W3:Y:S01]  /*0ec0*/  LDCU UR8, c[0x0][UR8+0x2b0] ;  /* 0x00005600080877ac */ /* 0x000ee20008000800 */
[----:B------:R-:W-:-:S05]  /*0ed0*/  CS2R.32 R0, SR_CgaSize ;  /* 0x0000000000007805 */ /* 0x000fca0000008a00 */
[----:B------:R-:W-:-:S06]  /*0ee0*/  IMAD R0, R0, -0xa0, RZ ;  /* 0xffffff6000007824 */ /* 0x000fcc00078e02ff */
[----:B------:R-:W4:Y:S01]  /*0ef0*/  LDC R0, c[0x0][R0+0x2a0] ;  /* 0x0000a80000007b82 */ /* 0x000f220000000800 */
[----:B------:R-:W-:Y:S01]  /*0f00*/  PRMT R8, RZ, 0x7610, R8 ;  /* 0x00007610ff087816 */ /* 0x000fe20000000008 */
[----:B------:R-:W3:Y:S01]  /*0f10*/  S2R R20, SR_CTAID.Y ;  /* 0x0000000000147919 */ /* 0x000ee20000002600 */
[----:B------:R-:W-:-:S05]  /*0f20*/  CS2R.32 R60, SR_CgaSize ;  /* 0x00000000003c7805 */ /* 0x000fca0000008a00 */
[----:B------:R-:W-:-:S05]  /*0f30*/  IMAD R60, R60, -0xa0, RZ ;  /* 0xffffff603c3c7824 */ /* 0x000fca00078e02ff */
[----:B--2---:R-:W-:-:S14]  /*0f40*/  R2UR UR7, R60 ;  /* 0x000000003c0772ca */ /* 0x004fdc00000e0000 */
[----:B------:R-:W2:Y:S01]  /*0f50*/  LDCU UR7, c[0x0][UR7+0x2b4] ;  /* 0x00005680070777ac */ /* 0x000ea20008000800 */
[----:B------:R-:W-:Y:S01]  /*0f60*/  UISETP.NE.AND UP2, UPT, UR10, 0x2, UPT ;  /* 0x000000020a00788c */ /* 0x000fe2000bf45270 */
[----:B------:R-:W3:Y:S01]  /*0f70*/  LDC R9, c[0x0][0xb24] ;  /* 0x0002c900ff097b82 */ /* 0x000ee20000000800 */
[----:B------:R-:W-:-:S05]  /*0f80*/  CS2R.32 R58, SR_CgaSize ;  /* 0x00000000003a7805 */ /* 0x000fca0000008a00 */
[----:B------:R-:W-:-:S06]  /*0f90*/  IMAD R58, R58, -0xa0, RZ ;  /* 0xffffff603a3a7824 */ /* 0x000fcc00078e02ff */
[----:B------:R-:W4:Y:S08]  /*0fa0*/  LDC R58, c[0x0][R58+0x2a4] ;  /* 0x0000a9003a3a7b82 */ /* 0x000f300000000800 */
[----:B------:R-:W4:Y:S01]  /*0fb0*/  LDC R26, c[0x0][0xb24] ;  /* 0x0002c900ff1a7b82 */ /* 0x000f220000000800 */
[----:B-1----:R-:W-:Y:S01]  /*0fc0*/  I2FP.F32.U32 R4, R11 ;  /* 0x0000000b00047245 */ /* 0x002fe20000201000 */
[----:B------:R-:W-:-:S06]  /*0fd0*/  IMAD.MOV.U32 R21, RZ, RZ, R11 ;  /* 0x000000ffff157224 */ /* 0x000fcc00078e000b */
[----:B------:R-:W1:Y:S01]  /*0fe0*/  S2UR UR36, SR_CTAID.Z ;  /* 0x00000000002479c3 */ /* 0x000e620000002700 */
[----:B---3--:R-:W-:Y:S02]  /*0ff0*/  ISETP.GE.AND P0, PT, R9, 0x1, PT ;  /* 0x000000010900780c */ /* 0x008fe40003f06270 */
[----:B------:R-:W-:Y:S01]  /*1000*/  I2FP.F32.U32 R2, R20 ;  /* 0x0000001400027245 */ /* 0x000fe20000201000 */
[----:B------:R-:W-:-:S04]  /*1010*/  FMUL R4, R4, UR8 ;  /* 0x0000000804047c20 */ /* 0x000fc80008400000 */
[----:B--2---:R-:W-:Y:S01]  /*1020*/  FMUL R2, R2, UR7 ;  /* 0x0000000702027c20 */ /* 0x004fe20008400000 */
[----:B------:R-:W2:Y:S01]  /*1030*/  F2I.U32.TRUNC.NTZ R60, R4 ;  /* 0x00000004003c7305 */ /* 0x000ea2000020f000 */
[----:B------:R-:W3:Y:S07]  /*1040*/  LDCU UR7, c[0x0][0xb30] ;  /* 0x00016600ff0777ac */ /* 0x000eee0008000800 */
[----:B------:R-:W1:Y:S01]  /*1050*/  F2I.U32.TRUNC.NTZ R3, R2 ;  /* 0x0000000200037305 */ /* 0x000e62000020f000 */
[----:B--2---:R-:W-:-:S04]  /*1060*/  IMAD.MOV R60, RZ, RZ, -R60 ;  /* 0x000000ffff3c7224 */ /* 0x004fc800078e0a3c */
[----:B----4-:R-:W-:Y:S01]  /*1070*/  IMAD R60, R0, R60, R11 ;  /* 0x0000003c003c7224 */ /* 0x010fe200078e020b */
[----:B------:R-:W-:Y:S01]  /*1080*/  PRMT R0, RZ, 0x7610, R0 ;  /* 0x00007610ff007816 */ /* 0x000fe20000000000 */
[----:B---3--:R-:W-:Y:S01]  /*1090*/  UISETP.NE.AND UP3, UPT, UR7, 0x1, UPT ;  /* 0x000000010700788c */ /* 0x008fe2000bf65270 */
[----:B-1----:R-:W-:-:S05]  /*10a0*/  IADD3 R3, PT, PT, -R3, RZ, RZ ;  /* 0x000000ff03037210 */ /* 0x002fca0007ffe1ff */
[----:B------:R-:W-:Y:S01]  /*10b0*/  IMAD R58, R58, R3, R20 ;  /* 0x000000033a3a7224 */ /* 0x000fe200078e0214 */
[----:B------:R-:W-:Y:S06]  /*10c0*/  BRA.U UP4, `(.L_x_17) ;  /* 0x0000000104247547 */ /* 0x000fec000b800000 */
[----:B------:R-:W-:Y:S01]  /*10d0*/  ISETP.NE.AND P1, PT, R58, RZ, PT ;  /* 0x000000ff3a00720c */ /* 0x000fe20003f25270 */
[----:B------:R-:W-:Y:S01]  /*10e0*/  IMAD.MOV.U32 R0, RZ, RZ, 0x3 ;  /* 0x00000003ff007424 */ /* 0x000fe200078e00ff */
[C---:B------:R-:W-:Y:S02]  /*10f0*/  LOP3.LUT R3, R60.reuse, 0xfffffffe, RZ, 0xc0, !PT ;  /* 0xfffffffe3c037812 */ /* 0x040fe400078ec0ff */
[----:B------:R-:W-:Y:S02]  /*1100*/  ISETP.LT.U32.OR P1, PT, R60, 0x2, !P1 ;  /* 0x000000023c00780c */ /* 0x000fe40004f21470 */
[----:B------:R-:W-:Y:S02]  /*1110*/  SHF.L.U32 R0, R0, R3, RZ ;  /* 0x0000000300007219 */ /* 0x000fe400000006ff */
[----:B------:R-:W-:Y:S02]  /*1120*/  SEL R5, RZ, 0x1, !P1 ;  /* 0x00000001ff057807 */ /* 0x000fe40004800000 */
[----:B------:R-:W-:-:S05]  /*1130*/  SEL R2, RZ, 0x2, !P1 ;  /* 0x00000002ff027807 */ /* 0x000fca0004800000 */
[----:B------:R-:W-:-:S05]  /*1140*/  IMAD.IADD R2, R5, 0x1, R2 ;  /* 0x0000000105027824 */ /* 0x000fca00078e0202 */
[----:B------:R-:W-:Y:S02]  /*1150*/  PRMT R8, R2, 0x7610, R8 ;  /* 0x0000761002087816 */ /* 0x000fe40000000008 */
.L_x_17:
[----:B------:R-:W-:Y:S05]  /*1160*/  @!P0 BRA `(.L_x_18) ;  /* 0x0000000000b88947 */ /* 0x000fea0003800000 */
[----:B------:R-:W1:Y:S01]  /*1170*/  LDC.64 R4, c[0x0][0xb18] ;  /* 0x0002c600ff047b82 */ /* 0x000e620000000a00 */
[----:B------:R-:W-:-:S07]  /*1180*/  ISETP.NE.AND P0, PT, R9, 0x1, PT ;  /* 0x000000010900780c */ /* 0x000fce0003f05270 */
[----:B------:R-:W2:Y:S08]  /*1190*/  LDC R14, c[0x0][0xb0c] ;  /* 0x0002c300ff0e7b82 */ /* 0x000eb00000000800 */
[----:B------:R-:W3:Y:S08]  /*11a0*/  LDC R13, c[0x0][0x370] ;  /* 0x0000dc00ff0d7b82 */ /* 0x000ef00000000800 */
[----:B------:R-:W4:Y:S01]  /*11b0*/  LDC R16, c[0x0][0x374] ;  /* 0x0000dd00ff107b82 */ /* 0x000f220000000800 */
[----:B-1----:R-:W-:-:S07]  /*11c0*/  ISETP.NE.AND P1, PT, R4, 0x1, PT ;  /* 0x000000010400780c */ /* 0x002fce0003f25270 */
[----:B------:R-:W3:Y:S01]  /*11d0*/  LDC.64 R6, c[0x0][0xb10] ;  /* 0x0002c400ff067b82 */ /* 0x000ee20000000a00 */
[----:B--2---:R-:W-:-:S07]  /*11e0*/  ISETP.NE.AND P2, PT, R14, 0x1, PT ;  /* 0x000000010e00780c */ /* 0x004fce0003f45270 */
[----:B------:R-:W1:Y:S08]  /*11f0*/  LDC R12, c[0x0][0xb20] ;  /* 0x0002c800ff0c7b82 */ /* 0x000e700000000800 */
[----:B------:R-:W2:Y:S01]  /*1200*/  LDC.64 R2, c[0x0][0xb28] ;  /* 0x0002ca00ff027b82 */ /* 0x000ea20000000a00 */
[----:B----4-:R-:W-:-:S04]  /*1210*/  IMAD.HI.U32 R15, R16, R5, RZ ;  /* 0x00000005100f7227 */ /* 0x010fc800078e00ff */
[----:B------:R-:W-:-:S04]  /*1220*/  IMAD.HI.U32 R5, R20, R5, RZ ;  /* 0x0000000514057227 */ /* 0x000fc800078e00ff */
[----:B---3--:R-:W-:-:S04]  /*1230*/  IMAD.HI.U32 R18, R13, R6, RZ ;  /* 0x000000060d127227 */ /* 0x008fc800078e00ff */
[C---:B------:R-:W-:Y:S01]  /*1240*/  IMAD.HI.U32 R22, R11.reuse, R6, RZ ;  /* 0x000000060b167227 */ /* 0x040fe200078e00ff */
[-C--:B------:R-:W-:Y:S02]  /*1250*/  @P2 SHF.R.U32.HI R13, RZ, R7.reuse, R18 ;  /* 0x00000007ff0d2219 */ /* 0x080fe40000011612 */
[-C--:B-1----:R-:W-:Y:S02]  /*1260*/  @P1 SHF.R.U32.HI R16, RZ, R12.reuse, R15 ;  /* 0x0000000cff101219 */ /* 0x082fe4000001160f */
[----:B------:R-:W-:Y:S02]  /*1270*/  SHF.R.U32.HI R5, RZ, R12, R5 ;  /* 0x0000000cff057219 */ /* 0x000fe40000011605 */
[----:B------:R-:W-:Y:S02]  /*1280*/  SHF.R.U32.HI R22, RZ, R7, R22 ;  /* 0x00000007ff167219 */ /* 0x000fe40000011616 */
[----:B------:R-:W-:Y:S01]  /*1290*/  SEL R5, R20, R5, !P1 ;  /* 0x0000000514057207 */ /* 0x000fe20004800000 */
[----:B--2---:R-:W-:Y:S01]  /*12a0*/  IMAD.HI.U32 R18, R16, R2, RZ ;  /* 0x0000000210127227 */ /* 0x004fe200078e00ff */
[----:B------:R-:W-:-:S02]  /*12b0*/  SEL R21, R11, R22, !P2 ;  /* 0x000000160b157207 */ /* 0x000fc40005000000 */
[----:B------:R-:W-:Y:S01]  /*12c0*/  IADD3 R7, PT, PT, -R5, RZ, RZ ;  /* 0x000000ff05077210 */ /* 0x000fe20007ffe1ff */
[----:B------:R-:W-:Y:S01]  /*12d0*/  IMAD.HI.U32 R6, R13, R2, RZ ;  /* 0x000000020d067227 */ /* 0x000fe200078e00ff */
[----:B------:R-:W-:-:S03]  /*12e0*/  @P0 SHF.R.U32.HI R16, RZ, R3, R18 ;  /* 0x00000003ff100219 */ /* 0x000fc60000011612 */
[----:B------:R-:W-:Y:S01]  /*12f0*/  IMAD R7, R4, R7, R20 ;  /* 0x0000000704077224 */ /* 0x000fe200078e0214 */
[----:B------:R-:W-:Y:S01]  /*1300*/  @P0 SHF.R.U32.HI R13, RZ, R3, R6 ;  /* 0x00000003ff0d0219 */ /* 0x000fe20000011606 */
[----:B------:R-:W-:-:S04]  /*1310*/  IMAD R16, R16, R9, RZ ;  /* 0x0000000910107224 */ /* 0x000fc800078e02ff */
[----:B------:R-:W-:Y:S01]  /*1320*/  IMAD R6, R13, R9, RZ ;  /* 0x000000090d067224 */ /* 0x000fe200078e02ff */
[----:B------:R-:W-:-:S04]  /*1330*/  ISETP.GE.AND P1, PT, R5, R16, PT ;  /* 0x000000100500720c */ /* 0x000fc80003f26270 */
[----:B------:R-:W-:Y:S01]  /*1340*/  ISETP.GE.OR P1, PT, R21, R6, P1 ;  /* 0x000000061500720c */ /* 0x000fe20000f26670 */
[----:B------:R-:W-:-:S05]  /*1350*/  IMAD.HI.U32 R6, R5, R2, RZ ;  /* 0x0000000205067227 */ /* 0x000fca00078e00ff */
[----:B------:R-:W-:-:S04]  /*1360*/  SHF.R.U32.HI R6, RZ, R3, R6 ;  /* 0x00000003ff067219 */ /* 0x000fc80000011606 */
[----:B------:R-:W-:-:S03]  /*1370*/  SEL R6, R5, R6, !P0 ;  /* 0x0000000605067207 */ /* 0x000fc60004000000 */
[----:B------:R-:W-:Y:S01]  /*1380*/  @!P1 IMAD.HI.U32 R12, R21, R2, RZ ;  /* 0x00000002150c9227 */ /* 0x000fe200078e00ff */
[----:B------:R-:W-:-:S04]  /*1390*/  IADD3 R2, PT, PT, -R6, RZ, RZ ;  /* 0x000000ff06027210 */ /* 0x000fc80007ffe1ff */
[----:B------:R-:W-:Y:S01]  /*13a0*/  @!P1 SHF.R.U32.HI R12, RZ, R3, R12 ;  /* 0x00000003ff0c9219 */ /* 0x000fe2000001160c */
[----:B------:R-:W-:-:S03]  /*13b0*/  IMAD R2, R9, R2, R5 ;  /* 0x0000000209027224 */ /* 0x000fc600078e0205 */
[----:B------:R-:W-:-:S05]  /*13c0*/  @!P1 SEL R3, R21, R12, !P0 ;  /* 0x0000000c15039207 */ /* 0x000fca0004000000 */
[--C-:B------:R-:W-:Y:S02]  /*13d0*/  @!P1 IMAD.IADD R6, R6, 0x1, -R3.reuse ;  /* 0x0000000106069824 */ /* 0x100fe400078e0a03 */
[----:B------:R-:W-:Y:S01]  /*13e0*/  @!P1 IMAD R3, R2, R13, R3 ;  /* 0x0000000d02039224 */ /* 0x000fe200078e0203 */
[----:B------:R-:W-:Y:S01]  /*13f0*/  IADD3 R2, PT, PT, -R21, RZ, RZ ;  /* 0x000000ff15027210 */ /* 0x000fe20007ffe1ff */
[----:B------:R-:W-:Y:S02]  /*1400*/  @!P1 IMAD R5, R6, R9, R21 ;  /* 0x0000000906059224 */ /* 0x000fe400078e0215 */
[----:B------:R-:W-:Y:S02]  /*1410*/  @!P1 IMAD.MOV.U32 R21, RZ, RZ, R3 ;  /* 0x000000ffff159224 */ /* 0x000fe400078e0003 */
[----:B------:R-:W-:Y:S02]  /*1420*/  IMAD R2, R14, R2, R11 ;  /* 0x000000020e027224 */ /* 0x000fe400078e020b */
[----:B------:R-:W-:-:S02]  /*1430*/  IMAD R20, R5, R4, R7 ;  /* 0x0000000405147224 */ /* 0x000fc400078e0207 */
[----:B------:R-:W-:Y:S02]  /*1440*/  IMAD R21, R21, R14, R2 ;  /* 0x0000000e15157224 */ /* 0x000fe400078e0202 */
.L_x_18:
[----:B------:R-:W-:Y:S05]  /*1450*/  BRA.U UP3, `(.L_x_19) ;  /* 0x0000000103407547 */ /* 0x000fea000b800000 */
[----:B------:R-:W1:Y:S08]  /*1460*/  LDC.64 R4, c[0x0][0xb10] ;  /* 0x0002c400ff047b82 */ /* 0x000e700000000a00 */
[----:B------:R-:W2:Y:S08]  /*1470*/  LDC.64 R2, c[0x0][0xb18] ;  /* 0x0002c600ff027b82 */ /* 0x000eb00000000a00 */
[----:B------:R-:W3:Y:S08]  /*1480*/  LDC R6, c[0x0][0xb20] ;  /* 0x0002c800ff067b82 */ /* 0x000ef00000000800 */
[----:B------:R-:W4:Y:S01]  /*1490*/  LDC R12, c[0x0][0xb0c] ;  /* 0x0002c300ff0c7b82 */ /* 0x000f220000000800 */
[----:B-1----:R-:W-:-:S05]  /*14a0*/  IMAD.HI.U32 R4, R21, R4, RZ ;  /* 0x0000000415047227 */ /* 0x002fca00078e00ff */
[----:B------:R-:W-:Y:S01]  /*14b0*/  SHF.R.U32.HI R4, RZ, R5, R4 ;  /* 0x00000005ff047219 */ /* 0x000fe20000011604 */
[----:B--2---:R-:W-:Y:S01]  /*14c0*/  IMAD.HI.U32 R3, R20, R3, RZ ;  /* 0x0000000314037227 */ /* 0x004fe200078e00ff */
[----:B------:R-:W-:-:S04]  /*14d0*/  ISETP.NE.AND P0, PT, R2, 0x1, PT ;  /* 0x000000010200780c */ /* 0x000fc80003f05270 */
[----:B---3--:R-:W-:-:S04]  /*14e0*/  SHF.R.U32.HI R3, RZ, R6, R3 ;  /* 0x00000006ff037219 */ /* 0x008fc80000011603 */
[----:B------:R-:W-:Y:S02]  /*14f0*/  SEL R3, R20, R3, !P0 ;  /* 0x0000000314037207 */ /* 0x000fe40004000000 */
[----:B----4-:R-:W-:-:S04]  /*1500*/  ISETP.NE.AND P1, PT, R12, 0x1, PT ;  /* 0x000000010c00780c */ /* 0x010fc80003f25270 */
[----:B------:R-:W-:-:S05]  /*1510*/  SEL R6, R21, R4, !P1 ;  /* 0x0000000415067207 */ /* 0x000fca0004800000 */
[----:B------:R-:W-:Y:S02]  /*1520*/  IMAD.IADD R4, R3, 0x1, -R6 ;  /* 0x0000000103047824 */ /* 0x000fe400078e0a06 */
[----:B------:R-:W-:Y:S02]  /*1530*/  IMAD.IADD R3, R6, 0x1, -R3 ;  /* 0x0000000106037824 */ /* 0x000fe400078e0a03 */
[----:B------:R-:W-:Y:S02]  /*1540*/  IMAD R21, R4, R12, R21 ;  /* 0x0000000c04157224 */ /* 0x000fe400078e0215 */
[----:B------:R-:W-:Y:S02]  /*1550*/  IMAD R20, R3, R2, R20 ;  /* 0x0000000203147224 */ /* 0x000fe400078e0214 */
.L_x_19:
[----:B------:R-:W-:Y:S05]  /*1560*/  BRA.U !UP1, `(.L_x_20) ;  /* 0x00000001090c7547 */ /* 0x000fea000b800000 */
[----:B------:R-:W-:Y:S01]  /*1570*/  UCGABAR_WAIT ;  /* 0x0000000000007dc7 */ /* 0x000fe20008000000 */
[----:B------:R-:W-:Y:S01]  /*1580*/  CCTL.IVALL ;  /* 0x00000000ff00798f */ /* 0x000fe20002000000 */
[----:B------:R-:W-:Y:S05]  /*1590*/  BRA `(.L_x_21) ;  /* 0x0000000000047947 */ /* 0x000fea0003800000 */
.L_x_20:
[----:B------:R-:W-:Y:S06]  /*15a0*/  BAR.SYNC.DEFER_BLOCKING 0x0 ;  /* 0x0000000000007b1d */ /* 0x000fec0000010000 */
.L_x_21:
[----:B------:R-:W-:Y:S05]  /*15b0*/  BRA.U UP2, `(.L_x_22) ;  /* 0x0000001102f07547 */ /* 0x000fea000b800000 */
[----:B------:R-:W1:Y:S01]  /*15c0*/  LDCU UR4, c[0x0][0x38c] ;  /* 0x00007180ff0477ac */ /* 0x000e620008000800 */
[----:B------:R-:W2:Y:S01]  /*15d0*/  LDC R9, c[0x0][0x370] ;  /* 0x0000dc00ff097b82 */ /* 0x000ea20000000800 */
[----:B------:R-:W-:Y:S01]  /*15e0*/  IMAD.SHL.U32 R16, R11, 0x40, RZ ;  /* 0x000000400b107824 */ /* 0x000fe200078e00ff */
[----:B------:R-:W-:Y:S01]  /*15f0*/  PLOP3.LUT P1, PT, PT, PT, UP5, 0x80, 0x8 ;  /* 0x000000000008781c */ /* 0x000fe20003f2f058 */
[----:B------:R-:W-:Y:S01]  /*1600*/  HFMA2 R12, -RZ, RZ, 0, 0 ;  /* 0x00000000ff0c7431 */ /* 0x000fe200000001ff */
[----:B------:R-:W-:Y:S01]  /*1610*/  UISETP.NE.AND UP1, UPT, UR10, URZ, UPT ;  /* 0x000000ff0a00728c */ /* 0x000fe2000bf25270 */
[----:B------:R-:W-:Y:S01]  /*1620*/  ISETP.NE.AND P4, PT, R10, RZ, P5 ;  /* 0x000000ff0a00720c */ /* 0x000fe20002f85270 */
[----:B------:R-:W-:Y:S01]  /*1630*/  IMAD.MOV.U32 R15, RZ, RZ, 0x1 ;  /* 0x00000001ff0f7424 */ /* 0x000fe200078e00ff */
[----:B------:R-:W-:Y:S01]  /*1640*/  PLOP3.LUT P1, PT, P1, PT, PT, 0x8, 0x80 ;  /* 0x000000000080781c */ /* 0x000fe20000f2e170 */
[----:B------:R-:W3:Y:S01]  /*1650*/  LDC R0, c[0x0][0x374] ;  /* 0x0000dd00ff007b82 */ /* 0x000ee20000000800 */
[----:B------:R-:W-:Y:S01]  /*1660*/  IMAD.MOV.U32 R14, RZ, RZ, RZ ;  /* 0x000000ffff0e7224 */ /* 0x000fe200078e00ff */
[----:B------:R-:W-:Y:S01]  /*1670*/  MOV R8, 0x1 ;  /* 0x0000000100087802 */ /* 0x000fe20000000f00 */
[----:B------:R-:W-:Y:S01]  /*1680*/  IMAD.MOV.U32 R10, RZ, RZ, RZ ;  /* 0x000000ffff0a7224 */ /* 0x000fe200078e00ff */
[----:B------:R-:W-:Y:S01]  /*1690*/  LOP3.LUT R16, R16, 0x40, RZ, 0xc0, !PT ;  /* 0x0000004010107812 */ /* 0x000fe200078ec0ff */
[----:B------:R-:W4:Y:S01]  /*16a0*/  LDCU.64 UR14, c[0x0][0x348] ;  /* 0x00006900ff0e77ac */ /* 0x000f220008000a00 */
[----:B-1----:R-:W-:-:S02]  /*16b0*/  UIADD3 UR5, UPT, UPT, UR4, 0x3f, URZ ;  /* 0x0000003f04057890 */ /* 0x002fc4000fffe0ff */
[----:B------:R-:W-:Y:S02]  /*16c0*/  USEL UR22, UR6, 0x2, UP1 ;  /* 0x0000000206167887 */ /* 0x000fe40008800000 */
[----:B------:R-:W-:Y:S01]  /*16d0*/  USHF.R.S32.HI UR7, URZ, 0x1f, UR5 ;  /* 0x0000001fff077899 */ /* 0x000fe20008011405 */
[----:B------:R-:W-:-:S03]  /*16e0*/  UMOV UR23, URZ ;  /* 0x000000ff00177c82 */ /* 0x000fc60008000000 */
[----:B------:R-:W-:Y:S02]  /*16f0*/  ULEA.HI UR7, UR7, UR5, URZ, 0x6 ;  /* 0x0000000507077291 */ /* 0x000fe4000f8f30ff */
[----:B------:R-:W-:Y:S02]  /*1700*/  UIADD3 UR5, UPT, UPT, UR4, -0x1, URZ ;  /* 0xffffffff04057890 */ /* 0x000fe4000fffe0ff */
[----:B------:R-:W-:Y:S02]  /*1710*/  USHF.R.S32.HI UR7, URZ, 0x6, UR7 ;  /* 0x00000006ff077899 */ /* 0x000fe40008011407 */
[----:B------:R-:W-:Y:S02]  /*1720*/  UISETP.GE.U32.AND UP2, UPT, UR5, -0x7f, UPT ;  /* 0xffffff810500788c */ /* 0x000fe4000bf46070 */
[----:B------:R-:W-:Y:S02]  /*1730*/  UISETP.LT.U32.AND UP0, UPT, UR7, 0x6, UPT ;  /* 0x000000060700788c */ /* 0x000fe4000bf01070 */
[----:B------:R-:W-:-:S02]  /*1740*/  UIADD3 UR4, UPT, UPT, UR4, 0x7e, URZ ;  /* 0x0000007e04047890 */ /* 0x000fc4000fffe0ff */
[----:B------:R-:W-:-:S04]  /*1750*/  USEL UR5, UR7, 0x6, UP0 ;  /* 0x0000000607057887 */ /* 0x000fc80008000000 */
[----:B------:R-:W-:Y:S02]  /*1760*/  UIADD3 UR21, UPT, UPT, UR5, -0x1, URZ ;  /* 0xffffffff05157890 */ /* 0x000fe4000fffe0ff */
[----:B------:R-:W-:Y:S02]  /*1770*/  @UP2 UIADD3 UR21, UPT, UPT, UR5, URZ, URZ ;  /* 0x000000ff05152290 */ /* 0x000fe4000fffe0ff */
[----:B------:R-:W-:Y:S02]  /*1780*/  UIADD3 UR24, UPT, UPT, UR7, -UR5, URZ ;  /* 0x8000000507187290 */ /* 0x000fe4000fffe0ff */
[----:B------:R-:W-:Y:S02]  /*1790*/  UIADD3 UR13, UPT, UPT, UR21, 0x1, URZ ;  /* 0x00000001150d7890 */ /* 0x000fe4000fffe0ff */
[----:B--2-4-:R-:W-:-:S12]  /*17a0*/  UIADD3 UR21, UPT, UPT, -UR21, URZ, URZ ;  /* 0x000000ff15157290 */ /* 0x014fd8000fffe1ff */
.L_x_42:
[----:B------:R-:W-:Y:S01]  /*17b0*/  UISETP.NE.AND UP0, UPT, UR37, URZ, UPT ;  /* 0x000000ff2500728c */ /* 0x000fe2000bf05270 */
[----:B------:R-:W1:Y:S08]  /*17c0*/  S2UR UR37, SR_CgaCtaId ;  /* 0x00000000002579c3 */ /* 0x000e700000008800 */
[----:B------:R-:W-:Y:S05]  /*17d0*/  BRA.U UP0, `(.L_x_23) ;  /* 0x0000000100347547 */ /* 0x000fea000b800000 */
[----:B------:R-:W2:Y:S01]  /*17e0*/  S2R R2, SR_CgaCtaId ;  /* 0x0000000000027919 */ /* 0x000ea20000008800 */
[----:B------:R-:W-:-:S04]  /*17f0*/  MOV R3, 0x400 ;  /* 0x0000040000037802 */ /* 0x000fc80000000f00 */
[----:B--2---:R-:W-:Y:S02]  /*1800*/  LEA R3, R2, R3, 0x18 ;  /* 0x0000000302037211 */ /* 0x004fe400078ec0ff */
[----:B------:R-:W-:-:S03]  /*1810*/  SHF.L.U32 R2, R8, 0x1f, RZ ;  /* 0x0000001f08027819 */ /* 0x000fc600000006ff */
[----:B------:R-:W-:-:S04]  /*1820*/  IMAD R3, R10, 0x8, R3 ;  /* 0x000000080a037824 */ /* 0x000fc800078e0203 */
[----:B------:R-:W2:Y:S02]  /*1830*/  SYNCS.PHASECHK.TRANS64.TRYWAIT P0, [R3+URZ+0x120], R2 ;  /* 0x00012002030075a7 */ /* 0x000ea400080011ff */
[----:B--2---:R-:W-:Y:S05]  /*1840*/  @!P0 BRA `(.L_x_24) ;  /* 0x0000007000448947 */ /* 0x004fea0003800000 */
.L_x_151:
[----:B------:R-:W-:Y:S01]  /*1850*/  VIADD R10, R10, 0x1 ;  /* 0x000000010a0a7836 */ /* 0x000fe20000000000 */
[----:B------:R2:W-:Y:S04]  /*1860*/  SYNCS.ARRIVE.TRANS64.A1T0 RZ, [R3+URZ+0x110], RZ ;  /* 0x000110ff03ff79a7 */ /* 0x0005e800081000ff */
[----:B------:R-:W-:-:S04]  /*1870*/  ISETP.NE.AND P0, PT, R10, 0x2, PT ;  /* 0x000000020a00780c */ /* 0x000fc80003f05270 */
[----:B------:R-:W-:Y:S02]  /*1880*/  SEL R10, R10, RZ, P0 ;  /* 0x000000ff0a0a7207 */ /* 0x000fe40000000000 */
[----:B--2---:R-:W-:-:S04]  /*1890*/  SEL R3, RZ, 0x1, P0 ;  /* 0x00000001ff037807 */ /* 0x004fc80000000000 */
[----:B------:R-:W-:-:S07]  /*18a0*/  LOP3.LUT R8, R8, R3, RZ, 0x3c, !PT ;  /* 0x0000000308087212 */ /* 0x000fce00078e3cff */
.L_x_23:
[----:B------:R-:W-:Y:S01]  /*18b0*/  UMOV UR6, 0x400 ;  /* 0x0000040000067882 */ /* 0x000fe20000000000 */
[----:B------:R-:W-:Y:S01]  /*18c0*/  LEA.HI R3, R21, R21, RZ, 0x1 ;  /* 0x0000001515037211 */ /* 0x000fe200078f08ff */
[----:B-1----:R-:W-:Y:S01]  /*18d0*/  ULEA UR6, UR37, UR6, 0x18 ;  /* 0x0000000625067291 */ /* 0x002fe2000f8ec0ff */
[----:B------:R-:W-:Y:S01]  /*18e0*/  SHF.L.U32 R2, R15, 0x1f, RZ ;  /* 0x0000001f0f027819 */ /* 0x000fe200000006ff */
[----:B------:R-:W-:Y:S01]  /*18f0*/  UISETP.GE.U32.AND UP0, UPT, UR4, 0x7f, UPT ;  /* 0x0000007f0400788c */ /* 0x000fe2000bf06070 */
[C---:B------:R-:W-:Y:S01]  /*1900*/  R2UR UR9, R16.reuse ;  /* 0x00000000100972ca */ /* 0x040fe200000e0000 */
[----:B------:R-:W-:Y:S01]  /*1910*/  ULEA UR8, UR23, UR6, 0x3 ;  /* 0x0000000617087291 */ /* 0x000fe2000f8e18ff */
[----:B------:R-:W-:Y:S01]  /*1920*/  IMAD.SHL.U32 R3, R3, 0x40, RZ ;  /* 0x0000004003037824 */ /* 0x000fe200078e00ff */
[----:B------:R-:W-:Y:S01]  /*1930*/  R2UR UR10, R16 ;  /* 0x00000000100a72ca */ /* 0x000fe200000e0000 */
[----:B------:R-:W-:-:S03]  /*1940*/  UMOV UR25, URZ ;  /* 0x000000ff00197c82 */ /* 0x000fc60008000000 */
[----:B------:R-:W-:-:S03]  /*1950*/  R2UR UR35, R3 ;  /* 0x00000000032372ca */ /* 0x000fc600000e0000 */
[----:B------:R1:W2:Y:S01]  /*1960*/  SYNCS.PHASECHK.TRANS64.TRYWAIT P0, [UR8+0x30], R2 ;  /* 0x00003002ff0075a7 */ /* 0x0002a20008001108 */
[----:B------:R-:W-:-:S09]  /*1970*/  R2UR UR8, R20 ;  /* 0x00000000140872ca */ /* 0x000fd200000e0000 */
[----:B------:R-:W-:-:S04]  /*1980*/  ULOP3.LUT UR35, UR9, 0xffffff80, UR35, 0xf8, !UPT ;  /* 0xffffff8009237892 */ /* 0x000fc8000f8ef823 */
[----:B------:R-:W-:Y:S01]  /*1990*/  ULEA UR10, UR8, UR10, 0x7 ;  /* 0x0000000a080a7291 */ /* 0x000fe2000f8e38ff */
[----:B------:R-:W-:Y:S11]  /*19a0*/  BRA.U !UP0, `(.L_x_25) ;  /* 0x0000000108bc7547 */ /* 0x000ff6000b800000 */
[----:B------:R-:W-:Y:S01]  /*19b0*/  UMOV UR16, UR21 ;  /* 0x0000001500107c82 */ /* 0x000fe20008000000 */
[----:B------:R-:W-:Y:S01]  /*19c0*/  UMOV UR17, UR23 ;  /* 0x0000001700117c82 */ /* 0x000fe20008000000 */
[----:B------:R-:W-:-:S05]  /*19d0*/  UMOV UR34, URZ ;  /* 0x000000ff00227c82 */ /* 0x000fca0008000000 */
.L_x_31:
[----:B------:R-:W-:Y:S01]  /*19e0*/  ULEA UR33, UR17, UR6, 0x3 ;  /* 0x0000000611217291 */ /* 0x000fe2000f8e18ff */
[----:B------:R-:W-:Y:S01]  /*19f0*/  @P5 MOV R3, 0x8000 ;  /* 0x0000800000035802 */ /* 0x000fe20000000f00 */
[----:B-12-4-:R-:W-:Y:S10]  /*1a00*/  @P0 BRA `(.L_x_26) ;  /* 0x00000000000c0947 */ /* 0x016ff40003800000 */
[----:B------:R-:W-:-:S04]  /*1a10*/  SHF.L.U32 R5, R15, 0x1f, RZ ;  /* 0x0000001f0f057819 */ /* 0x000fc800000006ff */
[----:B------:R-:W2:Y:S02]  /*1a20*/  SYNCS.PHASECHK.TRANS64.TRYWAIT P0, [UR33+0x30], R5 ;  /* 0x00003005ff0075a7 */ /* 0x000ea40008001121 */
[----:B--2---:R-:W-:Y:S05]  /*1a30*/  @!P0 BRA `(.L_x_27) ;  /* 0x0000006c00dc8947 */ /* 0x004fea0003800000 */
.L_x_26:
[----:B------:R2:W-:Y:S01]  /*1a40*/  @P5 SYNCS.ARRIVE.TRANS64 RZ, [UR33], R3 ;  /* 0x00000003ffff59a7 */ /* 0x0005e20008000021 */
[----:B------:R-:W-:Y:S02]  /*1a50*/  ULOP3.LUT UR8, UR22, 0x2, URZ, 0xfc, !UPT ;  /* 0x0000000216087892 */ /* 0x000fe4000f8efcff */
[----:B------:R-:W-:Y:S02]  /*1a60*/  UIADD3 UR16, UPT, UPT, UR16, 0x1, URZ ;  /* 0x0000000110107890 */ /* 0x000fe4000fffe0ff */
[----:B------:R-:W-:Y:S02]  /*1a70*/  UISETP.NE.AND UP0, UPT, UR8, 0x2, UPT ;  /* 0x000000020800788c */ /* 0x000fe4000bf05270 */
[----:B------:R-:W-:-:S07]  /*1a80*/  UISETP.NE.AND UP2, UPT, UR16, 0x1, UPT ;  /* 0x000000011000788c */ /* 0x000fce000bf45270 */
[----:B------:R-:W-:Y:S05]  /*1a90*/  BRA.U UP0, `(.L_x_28) ;  /* 0x0000000100047547 */ /* 0x000fea000b800000 */
[----:B------:R-:W-:Y:S05]  /*1aa0*/  BPT.TRAP 0x1 ;  /* 0x000000040000795c */ /* 0x000fea0000300000 */
.L_x_28:
[----:B------:R-:W-:Y:S04]  /*1ab0*/  BSSY.RECONVERGENT B0, `(.L_x_29) ;  /* 0x0000003000007945 */ /* 0x000fe80003800200 */
[----:B------:R-:W-:Y:S05]  /*1ac0*/  @!P4 BRA `(.L_x_30) ;  /* 0x000000000004c947 */ /* 0x000fea0003800000 */
[----:B------:R-:W-:Y:S05]  /*1ad0*/  BPT.TRAP 0x1 ;  /* 0x000000040000795c */ /* 0x000fea0000300000 */
.L_x_30:
[----:B------:R-:W-:Y:S05]  /*1ae0*/  BSYNC.RECONVERGENT B0 ;  /* 0x0000000000007941 */ /* 0x000fea0003800200 */
.L_x_29:
[----:B------:R-:W-:Y:S02]  /*1af0*/  UIADD3 UR23, UPT, UPT, UR17, 0x1, URZ ;  /* 0x0000000111177890 */ /* 0x000fe4000fffe0ff */
[----:B------:R-:W-:Y:S02]  /*1b00*/  UIADD3 UR28, UP1, UPT, UR14, 0x80, URZ ;  /* 0x000000800e1c7890 */ /* 0x000fe4000ff3e0ff */
[----:B------:R-:W-:Y:S02]  /*1b10*/  UISETP.NE.AND UP0, UPT, UR23, 0x6, UPT ;  /* 0x000000061700788c */ /* 0x000fe4000bf05270 */
[----:B------:R-:W-:Y:S02]  /*1b20*/  ULOP3.LUT UR33, UR33, 0xfefffff8, URZ, 0xc0, !UPT ;  /* 0xfefffff821217892 */ /* 0x000fe4000f8ec0ff */
[----:B------:R-:W-:Y:S02]  /*1b30*/  USEL UR9, URZ, 0x1, UP0 ;  /* 0x00000001ff097887 */ /* 0x000fe40008000000 */
[----:B------:R-:W-:-:S02]  /*1b40*/  USEL UR23, UR23, URZ, UP0 ;  /* 0x000000ff17177287 */ /* 0x000fc40008000000 */
[----:B------:R-:W-:Y:S02]  /*1b50*/  UIADD3 UR26, UP0, UPT, UR14, 0x180, URZ ;  /* 0x000001800e1a7890 */ /* 0x000fe4000ff1e0ff */
[----:B------:R-:W-:Y:S01]  /*1b60*/  ULEA UR8, UR23, UR6, 0x3 ;  /* 0x0000000617087291 */ /* 0x000fe2000f8e18ff */
[----:B------:R-:W-:Y:S01]  /*1b70*/  LOP3.LUT R15, R15, UR9, RZ, 0x3c, !PT ;  /* 0x000000090f0f7c12 */ /* 0x000fe2000f8e3cff */
[----:B------:R-:W-:Y:S02]  /*1b80*/  UIADD3.X UR29, UPT, UPT, URZ, UR15, URZ, UP1, !UPT ;  /* 0x0000000fff1d7290 */ /* 0x000fe40008ffe4ff */
[----:B------:R-:W-:Y:S01]  /*1b90*/  UIADD3.X UR27, UPT, UPT, URZ, UR15, URZ, UP0, !UPT ;  /* 0x0000000fff1b7290 */ /* 0x000fe200087fe4ff */
[----:B-1----:R-:W-:Y:S01]  /*1ba0*/  SHF.L.U32 R2, R15, 0x1f, RZ ;  /* 0x0000001f0f027819 */ /* 0x002fe200000006ff */
[----:B------:R-:W-:Y:S01]  /*1bb0*/  UMOV UR18, 0x0 ;  /* 0x0000000000127882 */ /* 0x000fe20000000000 */
[----:B------:R-:W-:Y:S01]  /*1bc0*/  UMOV UR19, 0x10000000 ;  /* 0x1000000000137882 */ /* 0x000fe20000000000 */
[----:B------:R-:W-:Y:S01]  /*1bd0*/  UMOV UR11, UR34 ;  /* 0x00000022000b7c82 */ /* 0x000fe20008000000 */
[----:B------:R4:W1:Y:S01]  /*1be0*/  SYNCS.PHASECHK.TRANS64.TRYWAIT P0, [UR8+0x30], R2 ;  /* 0x00003002ff0075a7 */ /* 0x0008620008001108 */
[----:B------:R-:W-:Y:S01]  /*1bf0*/  ULEA UR8, UR17, UR6, 0xd ;  /* 0x0000000611087291 */ /* 0x000fe2000f8e68ff */
[----:B------:R-:W-:Y:S01]  /*1c00*/  UMOV UR12, UR36 ;  /* 0x00000024000c7c82 */ /* 0x000fe20008000000 */
[----:B------:R-:W-:-:S02]  /*1c10*/  UMOV UR9, UR33 ;  /* 0x0000002100097c82 */ /* 0x000fc40008000000 */
[----:B------:R-:W-:Y:S02]  /*1c20*/  UIADD3 UR32, UPT, UPT, UR8, 0x4300, URZ ;  /* 0x0000430008207890 */ /* 0x000fe4000fffe0ff */
[----:B------:R-:W-:Y:S01]  /*1c30*/  UIADD3 UR8, UPT, UPT, UR8, 0x10300, URZ ;  /* 0x0001030008087890 */ /* 0x000fe2000fffe0ff */
[----:B------:R-:W-:Y:S01]  /*1c40*/  UMOV UR25, UR13 ;  /* 0x0000000d00197c82 */ /* 0x000fe20008000000 */
[----:B------:R-:W-:-:S05]  /*1c50*/  UMOV UR17, UR23 ;  /* 0x0000001700117c82 */ /* 0x000fca0008000000 */
[----:B------:R2:W-:Y:S02]  /*1c60*/  UTMALDG.3D.2CTA [UR32], [UR28], desc[UR18] ;  /* 0x000012201c0075b4 */ /* 0x0005e40008211000 */
[----:B------:R4:W-:Y:S01]  /*1c70*/  UTMALDG.3D.2CTA [UR8], [UR26], desc[UR18] ;  /* 0x000012081a0075b4 */ /* 0x0009e20008211000 */
[----:B--2---:R-:W-:Y:S01]  /*1c80*/  UIADD3 UR34, UPT, UPT, UR34, 0x40, URZ ;  /* 0x0000004022227890 */ /* 0x004fe2000fffe0ff */
[----:B------:R-:W-:Y:S11]  /*1c90*/  BRA.U UP2, `(.L_x_31) ;  /* 0xfffffffd02507547 */ /* 0x000ff6000b83ffff */
.L_x_25:
[----:B----4-:R-:W-:Y:S01]  /*1ca0*/  ULEA UR8, UR23, UR6, 0x3 ;  /* 0x0000000617087291 */ /* 0x010fe2000f8e18ff */
[----:B-1----:R-:W-:Y:S01]  /*1cb0*/  SHF.L.U32 R2, R15, 0x1f, RZ ;  /* 0x0000001f0f027819 */ /* 0x002fe200000006ff */
[----:B------:R-:W-:Y:S01]  /*1cc0*/  @!P1 SYNCS.ARRIVE.TRANS64.A1T0 RZ, [UR6+0xa8], RZ ;  /* 0x0000a8ffffff99a7 */ /* 0x000fe20008100006 */
[----:B------:R-:W-:-:S06]  /*1cd0*/  UISETP.GT.AND UP0, UPT, UR7, UR5, UPT ;  /* 0x000000050700728c */ /* 0x000fcc000bf04270 */
[----:B--2---:R1:W2:Y:S03]  /*1ce0*/  SYNCS.PHASECHK.TRANS64.TRYWAIT P0, [UR8+0x30], R2 ;  /* 0x00003002ff0075a7 */ /* 0x0042a60008001108 */
[----:B------:R-:W-:Y:S05]  /*1cf0*/  BRA.U !UP0, `(.L_x_32) ;  /* 0x0000000108bc7547 */ /* 0x000fea000b800000 */
[----:B------:R-:W-:Y:S01]  /*1d00*/  UIADD3 UR26, UPT, UPT, UR24, UR25, URZ ;  /* 0x00000019181a7290 */ /* 0x000fe2000fffe0ff */
[----:B------:R-:W-:-:S11]  /*1d10*/  UMOV UR27, UR23 ;  /* 0x00000017001b7c82 */ /* 0x000fd60008000000 */
.L_x_38:
[----:B------:R-:W-:Y:S01]  /*1d20*/  ULEA UR17, UR27, UR6, 0x3 ;  /* 0x000000061b117291 */ /* 0x000fe2000f8e18ff */
[----:B--2---:R-:W-:Y:S01]  /*1d30*/  @P5 MOV R3, 0x8000 ;  /* 0x0000800000035802 */ /* 0x004fe20000000f00 */
[----:B-12---:R-:W-:Y:S10]  /*1d40*/  @P0 BRA `(.L_x_33) ;  /* 0x00000000000c0947 */ /* 0x006ff40003800000 */
[----:B------:R-:W-:-:S04]  /*1d50*/  SHF.L.U32 R5, R15, 0x1f, RZ ;  /* 0x0000001f0f057819 */ /* 0x000fc800000006ff */
[----:B------:R-:W2:Y:S02]  /*1d60*/  SYNCS.PHASECHK.TRANS64.TRYWAIT P0, [UR17+0x30], R5 ;  /* 0x00003005ff0075a7 */ /* 0x000ea40008001111 */
[----:B--2---:R-:W-:Y:S05]  /*1d70*/  @!P0 BRA `(.L_x_34) ;  /* 0x0000006c00248947 */ /* 0x004fea0003800000 */
.L_x_33:
[----:B------:R2:W-:Y:S01]  /*1d80*/  @P5 SYNCS.ARRIVE.TRANS64 RZ, [UR17], R3 ;  /* 0x00000003ffff59a7 */ /* 0x0005e20008000011 */
[----:B------:R-:W-:-:S04]  /*1d90*/  ULOP3.LUT UR8, UR22, 0x2, URZ, 0xfc, !UPT ;  /* 0x0000000216087892 */ /* 0x000fc8000f8efcff */
[----:B------:R-:W-:-:S09]  /*1da0*/  UISETP.NE.AND UP0, UPT, UR8, 0x2, UPT ;  /* 0x000000020800788c */ /* 0x000fd2000bf05270 */
[----:B------:R-:W-:Y:S05]  /*1db0*/  BRA.U UP0, `(.L_x_35) ;  /* 0x0000000100047547 */ /* 0x000fea000b800000 */
[----:B------:R-:W-:Y:S05]  /*1dc0*/  BPT.TRAP 0x1 ;  /* 0x000000040000795c */ /* 0x000fea0000300000 */
.L_x_35:
[----:B------:R-:W-:Y:S04]  /*1dd0*/  BSSY.RECONVERGENT B0, `(.L_x_36) ;  /* 0x0000003000007945 */ /* 0x000fe80003800200 */
[----:B------:R-:W-:Y:S05]  /*1de0*/  @!P4 BRA `(.L_x_37) ;  /* 0x000000000004c947 */ /* 0x000fea0003800000 */
[----:B------:R-:W-:Y:S05]  /*1df0*/  BPT.TRAP 0x1 ;  /* 0x000000040000795c */ /* 0x000fea0000300000 */
.L_x_37:
[----:B------:R-:W-:Y:S05]  /*1e00*/  BSYNC.RECONVERGENT B0 ;  /* 0x0000000000007941 */ /* 0x000fea0003800200 */
.L_x_36:
[----:B------:R-:W-:Y:S02]  /*1e10*/  UIADD3 UR23, UPT, UPT, UR27, 0x1, URZ ;  /* 0x000000011b177890 */ /* 0x000fe4000fffe0ff */
[----:B------:R-:W-:Y:S02]  /*1e20*/  UIADD3 UR32, UP1, UPT, UR14, 0x80, URZ ;  /* 0x000000800e207890 */ /* 0x000fe4000ff3e0ff */
[----:B------:R-:W-:Y:S02]  /*1e30*/  UISETP.NE.AND UP0, UPT, UR23, 0x6, UPT ;  /* 0x000000061700788c */ /* 0x000fe4000bf05270 */
[----:B------:R-:W-:Y:S02]  /*1e40*/  USHF.L.U32 UR18, UR25, 0x6, URZ ;  /* 0x0000000619127899 */ /* 0x000fe400080006ff */
[----:B------:R-:W-:Y:S02]  /*1e50*/  USEL UR9, URZ, 0x1, UP0 ;  /* 0x00000001ff097887 */ /* 0x000fe40008000000 */
[----:B------:R-:W-:-:S02]  /*1e60*/  USEL UR23, UR23, URZ, UP0 ;  /* 0x000000ff17177287 */ /* 0x000fc40008000000 */
[----:B------:R-:W-:Y:S02]  /*1e70*/  UIADD3 UR30, UP0, UPT, UR14, 0x180, URZ ;  /* 0x000001800e1e7890 */ /* 0x000fe4000ff1e0ff */
[----:B------:R-:W-:Y:S01]  /*1e80*/  ULEA UR8, UR23, UR6, 0x3 ;  /* 0x0000000617087291 */ /* 0x000fe2000f8e18ff */
[----:B------:R-:W-:Y:S01]  /*1e90*/  LOP3.LUT R15, R15, UR9, RZ, 0x3c, !PT ;  /* 0x000000090f0f7c12 */ /* 0x000fe2000f8e3cff */
[----:B------:R-:W-:Y:S02]  /*1ea0*/  ULOP3.LUT UR17, UR17, 0xfefffff8, URZ, 0xc0, !UPT ;  /* 0xfefffff811117892 */ /* 0x000fe4000f8ec0ff */
[----:B------:R-:W-:Y:S01]  /*1eb0*/  UIADD3.X UR33, UPT, UPT, URZ, UR15, URZ, UP1, !UPT ;  /* 0x0000000fff217290 */ /* 0x000fe20008ffe4ff */
[----:B-1----:R-:W-:Y:S01]  /*1ec0*/  SHF.L.U32 R2, R15, 0x1f, RZ ;  /* 0x0000001f0f027819 */ /* 0x002fe200000006ff */
[----:B------:R-:W-:Y:S01]  /*1ed0*/  UIADD3.X UR31, UPT, UPT, URZ, UR15, URZ, UP0, !UPT ;  /* 0x0000000fff1f7290 */ /* 0x000fe200087fe4ff */
[----:B------:R-:W-:Y:S02]  /*1ee0*/  UMOV UR28, 0x0 ;  /* 0x00000000001c7882 */ /* 0x000fe40000000000 */
[----:B------:R4:W1:Y:S01]  /*1ef0*/  SYNCS.PHASECHK.TRANS64.TRYWAIT P0, [UR8+0x30], R2 ;  /* 0x00003002ff0075a7 */ /* 0x0008620008001108 */
[----:B------:R-:W-:Y:S01]  /*1f00*/  ULEA UR8, UR27, UR6, 0xd ;  /* 0x000000061b087291 */ /* 0x000fe2000f8e68ff */
[----:B------:R-:W-:Y:S01]  /*1f10*/  UMOV UR29, 0x10000000 ;  /* 0x10000000001d7882 */ /* 0x000fe20000000000 */
[----:B------:R-:W-:-:S02]  /*1f20*/  UMOV UR19, UR35 ;  /* 0x0000002300137c82 */ /* 0x000fc40008000000 */
[----:B------:R-:W-:Y:S02]  /*1f30*/  UIADD3 UR16, UPT, UPT, UR8, 0x4300, URZ ;  /* 0x0000430008107890 */ /* 0x000fe4000fffe0ff */
[----:B------:R-:W-:Y:S01]  /*1f40*/  UIADD3 UR8, UPT, UPT, UR8, 0x10300, URZ ;  /* 0x0001030008087890 */ /* 0x000fe2000fffe0ff */
[----:B------:R-:W-:Y:S01]  /*1f50*/  UMOV UR20, UR36 ;  /* 0x0000002400147c82 */ /* 0x000fe20008000000 */
[----:B------:R-:W-:Y:S01]  /*1f60*/  UMOV UR12, UR36 ;  /* 0x00000024000c7c82 */ /* 0x000fe20008000000 */
[----:B------:R-:W-:Y:S01]  /*1f70*/  UMOV UR9, UR17 ;  /* 0x0000001100097c82 */ /* 0x000fe20008000000 */
[----:B------:R-:W-:Y:S01]  /*1f80*/  UMOV UR11, UR18 ;  /* 0x00000012000b7c82 */ /* 0x000fe20008000000 */
[----:B------:R-:W-:Y:S02]  /*1f90*/  UIADD3 UR25, UPT, UPT, UR25, 0x1, URZ ;  /* 0x0000000119197890 */ /* 0x000fe4000fffe0ff */
[----:B------:R4:W-:Y:S01]  /*1fa0*/  UTMALDG.3D.2CTA [UR16], [UR32], desc[UR28] ;  /* 0x00001c10200075b4 */ /* 0x0009e20008211000 */
[----:B------:R-:W-:Y:S01]  /*1fb0*/  UMOV UR27, UR23 ;  /* 0x00000017001b7c82 */ /* 0x000fe20008000000 */
[----:B------:R-:W-:Y:S01]  /*1fc0*/  UISETP.NE.AND UP0, UPT, UR25, UR26, UPT ;  /* 0x0000001a1900728c */ /* 0x000fe2000bf05270 */
[----:B------:R4:W-:Y:S08]  /*1fd0*/  UTMALDG.3D.2CTA [UR8], [UR30], desc[UR28] ;  /* 0x00001c081e0075b4 */ /* 0x0009f00008211000 */
[----:B----4-:R-:W-:Y:S05]  /*1fe0*/  BRA.U UP0, `(.L_x_38) ;  /* 0xfffffffd004c7547 */ /* 0x010fea000b83ffff */
.L_x_32:
[----:B-1----:R-:W-:Y:S01]  /*1ff0*/  LEA R2, R14, UR6, 0x3 ;  /* 0x000000060e027c11 */ /* 0x002fe2000f8e18ff */
[----:B------:R-:W-:Y:S01]  /*2000*/  NOP ;  /* 0x0000000000007918 */ /* 0x000fe20000000000 */
[----:B--2---:R-:W-:Y:S02]  /*2010*/  SHF.L.U32 R3, R12, 0x1f, RZ ;  /* 0x0000001f0c037819 */ /* 0x004fe400000006ff */
[----:B------:R-:W-:Y:S02]  /*2020*/  LEA R4, R14, UR6, 0x4 ;  /* 0x000000060e047c11 */ /* 0x000fe4000f8e20ff */
[----:B------:R-:W1:Y:S02]  /*2030*/  SYNCS.PHASECHK.TRANS64.TRYWAIT P0, [R2+URZ+0xb0], R3 ;  /* 0x0000b003020075a7 */ /* 0x000e6400080011ff */
[----:B-1----:R-:W-:Y:S05]  /*2040*/  @!P0 BRA `(.L_x_39) ;  /* 0x0000006800888947 */ /* 0x002fea0003800000 */
.L_x_154:
[----:B------:R-:W2:Y:S01]  /*2050*/  LDS.128 R4, [R4+0x140] ;  /* 0x0001400004047984 */ /* 0x000ea20000000c00 */
[----:B------:R-:W-:Y:S01]  /*2060*/  ISETP.GE.AND P0, PT, R26, 0x1, PT ;  /* 0x000000011a00780c */ /* 0x000fe20003f06270 */
[----:B-1----:R-:W-:Y:S01]  /*2070*/  VIADD R2, R2, 0xc0 ;  /* 0x000000c002027836 */ /* 0x002fe20000000000 */
[----:B------:R-:W-:Y:S01]  /*2080*/  @!PT LDS RZ, [RZ] ;  /* 0x00000000fffff984 */ /* 0x000fe20000000800 */
[----:B------:R-:W-:Y:S01]  /*2090*/  @!PT LDS RZ, [RZ] ;  /* 0x00000000fffff984 */ /* 0x000fe20000000800 */
[----:B------:R-:W-:Y:S01]  /*20a0*/  @!PT LDS RZ, [RZ] ;  /* 0x00000000fffff984 */ /* 0x000fe20000000800 */
[----:B------:R-:W-:Y:S01]  /*20b0*/  @!PT LDS RZ, [RZ] ;  /* 0x00000000fffff984 */ /* 0x000fe20000000800 */
[----:B------:R1:W-:Y:S06]  /*20c0*/  MEMBAR.ALL.CTA ;  /* 0x0000000000007992 */ /* 0x0003ec0000008000 */
[----:B-1----:R-:W1:Y:S01]  /*20d0*/  FENCE.VIEW.ASYNC.S ;  /* 0x00000000000073c6 */ /* 0x002e620000000000 */
[----:B------:R-:W-:-:S04]  /*20e0*/  PRMT R2, RZ, 0x654, R2 ;  /* 0x00000654ff027816 */ /* 0x000fc80000000002 */
[----:B-1----:R1:W-:Y:S01]  /*20f0*/  SYNCS.ARRIVE.TRANS64.RED.A1T0 RZ, [R2+URZ], RZ ;  /* 0x000000ff02ff79a7 */ /* 0x0023e200081004ff */
[----:B--2---:R-:W-:-:S13]  /*2100*/  LOP3.LUT P2, RZ, R6, 0x1, RZ, 0xc0, !PT ;  /* 0x0000000106ff7812 */ /* 0x004fda000784c0ff */
[----:B------:R-:W-:Y:S01]  /*2110*/  @P2 SHF.R.U32.HI R3, RZ, 0x10, R5 ;  /* 0x00000010ff032819 */ /* 0x000fe20000011605 */
[----:B------:R-:W-:Y:S01]  /*2120*/  VOTEU.ANY UP0, P2 ;  /* 0x0000000000ff7886 */ /* 0x000fe20001000100 */
[----:B------:R-:W-:Y:S02]  /*2130*/  @P2 MOV R13, R4 ;  /* 0x00000004000d2202 */ /* 0x000fe40000000f00 */
[----:B------:R-:W-:Y:S02]  /*2140*/  @P2 R2UR.BROADCAST UR8, R3 ;  /* 0x00000000030822ca */ /* 0x000fe400008e0000 */
[----:B------:R-:W-:-:S11]  /*2150*/  @P2 LOP3.LUT R11, R5, 0xffff, RZ, 0xc0, !PT ;  /* 0x0000ffff050b2812 */ /* 0x000fd600078ec0ff */
[----:B------:R-:W-:Y:S01]  /*2160*/  @UP0 UMOV UR36, UR8 ;  /* 0x0000000800240c82 */ /* 0x000fe20008000000 */
[----:B-1----:R-:W-:Y:S05]  /*2170*/  @!P0 BRA `(.L_x_40) ;  /* 0x0000000000b88947 */ /* 0x002fea0003800000 */
[----:B------:R-:W3:Y:S01]  /*2180*/  LDC.64 R4, c[0x0][0xb18] ;  /* 0x0002c600ff047b82 */ /* 0x000ee20000000a00 */
[----:B------:R-:W-:-:S07]  /*2190*/  ISETP.NE.AND P3, PT, R26, 0x1, PT ;  /* 0x000000011a00780c */ /* 0x000fce0003f65270 */
[----:B------:R-:W1:Y:S08]  /*21a0*/  LDC.64 R6, c[0x0][0xb10] ;  /* 0x0002c400ff067b82 */ /* 0x000e700000000a00 */
[----:B------:R-:W2:Y:S08]  /*21b0*/  LDC R17, c[0x0][0xb20] ;  /* 0x0002c800ff117b82 */ /* 0x000eb00000000800 */
[----:B------:R-:W4:Y:S01]  /*21c0*/  LDC R18, c[0x0][0xb0c] ;  /* 0x0002c300ff127b82 */ /* 0x000f220000000800 */
[----:B---3--:R-:W-:Y:S01]  /*21d0*/  IMAD.HI.U32 R22, R0, R5, RZ ;  /* 0x0000000500167227 */ /* 0x008fe200078e00ff */
[----:B------:R-:W-:-:S06]  /*21e0*/  ISETP.NE.AND P0, PT, R4, 0x1, PT ;  /* 0x000000010400780c */ /* 0x000fcc0003f05270 */
[----:B------:R-:W3:Y:S01]  /*21f0*/  LDC.64 R2, c[0x0][0xb28] ;  /* 0x0002ca00ff027b82 */ /* 0x000ee20000000a00 */
[----:B-1----:R-:W-:-:S04]  /*2200*/  IMAD.HI.U32 R20, R9, R6, RZ ;  /* 0x0000000609147227 */ /* 0x002fc800078e00ff */
[----:B------:R-:W-:Y:S01]  /*2210*/  IMAD.HI.U32 R24, R13, R6, RZ ;  /* 0x000000060d187227 */ /* 0x000fe200078e00ff */
[----:B------:R-:W-:Y:S02]  /*2220*/  SHF.R.U32.HI R20, RZ, R7, R20 ;  /* 0x00000007ff147219 */ /* 0x000fe40000011614 */
[----:B--2---:R-:W-:Y:S01]  /*2230*/  SHF.R.U32.HI R19, RZ, R17, R22 ;  /* 0x00000011ff137219 */ /* 0x004fe20000011616 */
[----:B------:R-:W-:Y:S01]  /*2240*/  IMAD.HI.U32 R22, R11, R5, RZ ;  /* 0x000000050b167227 */ /* 0x000fe200078e00ff */
[----:B------:R-:W-:Y:S02]  /*2250*/  SHF.R.U32.HI R24, RZ, R7, R24 ;  /* 0x00000007ff187219 */ /* 0x000fe40000011618 */
[----:B------:R-:W-:Y:S02]  /*2260*/  SEL R19, R0, R19, !P0 ;  /* 0x0000001300137207 */ /* 0x000fe40004000000 */
[----:B------:R-:W-:Y:S02]  /*2270*/  SHF.R.U32.HI R22, RZ, R17, R22 ;  /* 0x00000011ff167219 */ /* 0x000fe40000011616 */
[----:B----4-:R-:W-:-:S02]  /*2280*/  ISETP.NE.AND P1, PT, R18, 0x1, PT ;  /* 0x000000011200780c */ /* 0x010fc40003f25270 */
[----:B------:R-:W-:Y:S02]  /*2290*/  SEL R5, R11, R22, !P0 ;  /* 0x000000160b057207 */ /* 0x000fe40004000000 */
[----:B------:R-:W-:Y:S02]  /*22a0*/  SEL R21, R9, R20, !P1 ;  /* 0x0000001409157207 */ /* 0x000fe40004800000 */
[----:B------:R-:W-:Y:S01]  /*22b0*/  SEL R7, R13, R24, !P1 ;  /* 0x000000180d077207 */ /* 0x000fe20004800000 */
[----:B---3--:R-:W-:Y:S01]  /*22c0*/  IMAD.HI.U32 R20, R19, R2, RZ ;  /* 0x0000000213147227 */ /* 0x008fe200078e00ff */
[----:B------:R-:W-:-:S03]  /*22d0*/  IADD3 R17, PT, PT, -R5, RZ, RZ ;  /* 0x000000ff05117210 */ /* 0x000fc60007ffe1ff */
        /* <DEDUP_REMOVED lines=11> */
[----:B------:R-:W-:-:S04]  /*2390*/  @!P0 IMAD.HI.U32 R20, R7, R2, RZ ;  /* 0x0000000207148227 */ /* 0x000fc800078e00ff */
[----:B------:R-:W-:Y:S01]  /*23a0*/  IMAD.MOV R2, RZ, RZ, -R6 ;  /* 0x000000ffff027224 */ /* 0x000fe200078e0a06 */
[----:B------:R-:W-:-:S03]  /*23b0*/  @!P0 SHF.R.U32.HI R20, RZ, R3, R20 ;  /* 0x00000003ff148219 */ /* 0x000fc60000011614 */
[----:B------:R-:W-:Y:S01]  /*23c0*/  IMAD R2, R26, R2, R5 ;  /* 0x000000021a027224 */ /* 0x000fe200078e0205 */
        /* <DEDUP_REMOVED lines=9> */
.L_x_40:
[----:B------:R-:W1:Y:S02]  /*2460*/  LDCU UR8, c[0x0][0xb30] ;  /* 0x00016600ff0877ac */ /* 0x000e640008000800 */
[----:B-1----:R-:W-:-:S09]  /*2470*/  UISETP.NE.AND UP0, UPT, UR8, 0x1, UPT ;  /* 0x000000010800788c */ /* 0x002fd2000bf05270 */
[----:B------:R-:W-:Y:S05]  /*2480*/  BRA.U UP0, `(.L_x_41) ;  /* 0x0000000100407547 */ /* 0x000fea000b800000 */
[----:B------:R-:W1:Y:S08]  /*2490*/  LDC.64 R4, c[0x0][0xb10] ;  /* 0x0002c400ff047b82 */ /* 0x000e700000000a00 */
[----:B------:R-:W2:Y:S08]  /*24a0*/  LDC.64 R2, c[0x0][0xb18] ;  /* 0x0002c600ff027b82 */ /* 0x000eb00000000a00 */
[----:B------:R-:W4:Y:S08]  /*24b0*/  LDC R6, c[0x0][0xb20] ;  /* 0x0002c800ff067b82 */ /* 0x000f300000000800 */
[----:B------:R-:W3:Y:S01]  /*24c0*/  LDC R18, c[0x0][0xb0c] ;  /* 0x0002c300ff127b82 */ /* 0x000ee20000000800 */
[----:B-1----:R-:W-:-:S05]  /*24d0*/  IMAD.HI.U32 R4, R13, R4, RZ ;  /* 0x000000040d047227 */ /* 0x002fca00078e00ff */
[----:B------:R-:W-:Y:S01]  /*24e0*/  SHF.R.U32.HI R4, RZ, R5, R4 ;  /* 0x00000005ff047219 */ /* 0x000fe20000011604 */
[----:B--2---:R-:W-:Y:S01]  /*24f0*/  IMAD.HI.U32 R3, R11, R3, RZ ;  /* 0x000000030b037227 */ /* 0x004fe200078e00ff */
[----:B------:R-:W-:-:S04]  /*2500*/  ISETP.NE.AND P0, PT, R2, 0x1, PT ;  /* 0x000000010200780c */ /* 0x000fc80003f05270 */
[----:B----4-:R-:W-:-:S04]  /*2510*/  SHF.R.U32.HI R6, RZ, R6, R3 ;  /* 0x00000006ff067219 */ /* 0x010fc80000011603 */
[----:B------:R-:W-:Y:S02]  /*2520*/  SEL R3, R11, R6, !P0 ;  /* 0x000000060b037207 */ /* 0x000fe40004000000 */
[----:B---3--:R-:W-:-:S04]  /*2530*/  ISETP.NE.AND P1, PT, R18, 0x1, PT ;  /* 0x000000011200780c */ /* 0x008fc80003f25270 */
[----:B------:R-:W-:-:S05]  /*2540*/  SEL R4, R13, R4, !P1 ;  /* 0x000000040d047207 */ /* 0x000fca0004800000 */
[----:B------:R-:W-:Y:S02]  /*2550*/  IMAD.IADD R5, R3, 0x1, -R4 ;  /* 0x0000000103057824 */ /* 0x000fe400078e0a04 */
[----:B------:R-:W-:Y:S02]  /*2560*/  IMAD.IADD R3, R4, 0x1, -R3 ;  /* 0x0000000104037824 */ /* 0x000fe400078e0a03 */
[----:B------:R-:W-:Y:S02]  /*2570*/  IMAD R13, R5, R18, R13 ;  /* 0x00000012050d7224 */ /* 0x000fe400078e020d */
[----:B------:R-:W-:-:S07]  /*2580*/  IMAD R11, R3, R2, R11 ;  /* 0x00000002030b7224 */ /* 0x000fce00078e020b */
.L_x_41:
[----:B------:R-:W-:Y:S01]  /*2590*/  VIADD R14, R14, 0x1 ;  /* 0x000000010e0e7836 */ /* 0x000fe20000000000 */
[----:B------:R-:W-:Y:S01]  /*25a0*/  PLOP3.LUT P1, PT, PT, PT, PT, 0x80, 0x8 ;  /* 0x000000000008781c */ /* 0x000fe20003f2f070 */
[----:B------:R-:W-:Y:S02]  /*25b0*/  IMAD.IADD R21, R13, 0x1, R60 ;  /* 0x000000010d157824 */ /* 0x000fe400078e023c */
[----:B------:R-:W-:Y:S01]  /*25c0*/  IMAD.IADD R20, R11, 0x1, R58 ;  /* 0x000000010b147824 */ /* 0x000fe200078e023a */
[----:B------:R-:W-:-:S04]  /*25d0*/  ISETP.NE.AND P0, PT, R14, 0x2, PT ;  /* 0x000000020e00780c */ /* 0x000fc80003f05270 */
[----:B------:R-:W-:Y:S02]  /*25e0*/  SEL R3, RZ, 0x1, P0 ;  /* 0x00000001ff037807 */ /* 0x000fe40000000000 */
[----:B------:R-:W-:Y:S02]  /*25f0*/  SEL R14, R14, RZ, P0 ;  /* 0x000000ff0e0e7207 */ /* 0x000fe40000000000 */
[----:B------:R-:W-:Y:S01]  /*2600*/  LOP3.LUT R12, R12, R3, RZ, 0x3c, !PT ;  /* 0x000000030c0c7212 */ /* 0x000fe200078e3cff */
[----:B------:R-:W-:Y:S06]  /*2610*/  @P2 BRA `(.L_x_42) ;  /* 0xfffffff000642947 */ /* 0x000fec000383ffff */
[----:B------:R-:W-:Y:S01]  /*2620*/  UIADD3 UR6, UPT, UPT, UR6, 0x30, URZ ;  /* 0x0000003006067890 */ /* 0x000fe2000fffe0ff */
[----:B------:R-:W-:-:S03]  /*2630*/  SHF.L.U32 R3, R15, 0x1f, RZ ;  /* 0x0000001f0f037819 */ /* 0x000fc600000006ff */
[----:B------:R-:W-:-:S09]  /*2640*/  ULEA UR4, UR23, UR6, 0x3 ;  /* 0x0000000617047291 */ /* 0x000fd2000f8e18ff */
[----:B------:R-:W1:Y:S02]  /*2650*/  SYNCS.PHASECHK.TRANS64.TRYWAIT P0, [UR4], R3 ;  /* 0x00000003ff0075a7 */ /* 0x000e640008001104 */
[----:B-1----:R-:W-:Y:S05]  /*2660*/  @!P0 BRA `(.L_x_43) ;  /* 0x0000006400148947 */ /* 0x002fea0003800000 */
.L_x_156:
[----:B------:R-:W-:-:S04]  /*2670*/  UIADD3 UR5, UPT, UPT, UR23, 0x1, URZ ;  /* 0x0000000117057890 */ /* 0x000fc8000fffe0ff */
[----:B------:R-:W-:-:S04]  /*2680*/  UISETP.NE.AND UP0, UPT, UR5, 0x6, UPT ;  /* 0x000000060500788c */ /* 0x000fc8000bf05270 */
[----:B------:R-:W-:Y:S02]  /*2690*/  USEL UR7, URZ, 0x1, UP0 ;  /* 0x00000001ff077887 */ /* 0x000fe40008000000 */
[----:B------:R-:W-:-:S04]  /*26a0*/  USEL UR5, UR5, URZ, UP0 ;  /* 0x000000ff05057287 */ /* 0x000fc80008000000 */
[----:B------:R-:W-:Y:S01]  /*26b0*/  ULEA UR4, UR5, UR6, 0x3 ;  /* 0x0000000605047291 */ /* 0x000fe2000f8e18ff */
[----:B------:R-:W-:-:S04]  /*26c0*/  LOP3.LUT R2, R15, UR7, RZ, 0x3c, !PT ;  /* 0x000000070f027c12 */ /* 0x000fc8000f8e3cff */
[----:B-1----:R-:W-:-:S04]  /*26d0*/  SHF.L.U32 R3, R2, 0x1f, RZ ;  /* 0x0000001f02037819 */ /* 0x002fc800000006ff */
[----:B------:R-:W1:Y:S02]  /*26e0*/  SYNCS.PHASECHK.TRANS64.TRYWAIT P0, [UR4], R3 ;  /* 0x00000003ff0075a7 */ /* 0x000e640008001104 */
[----:B-1----:R-:W-:Y:S05]  /*26f0*/  @!P0 BRA `(.L_x_44) ;  /* 0x0000006400088947 */ /* 0x002fea0003800000 */
.L_x_158:
        /* <DEDUP_REMOVED lines=9> */
.L_x_160:
        /* <DEDUP_REMOVED lines=9> */
.L_x_162:
        /* <DEDUP_REMOVED lines=9> */
.L_x_164:
[----:B------:R-:W-:-:S04]  /*28b0*/  UIADD3 UR5, UPT, UPT, UR5, 0x1, URZ ;  /* 0x0000000105057890 */ /* 0x000fc8000fffe0ff */
[----:B------:R-:W-:-:S04]  /*28c0*/  UISETP.NE.AND UP0, UPT, UR5, 0x6, UPT ;  /* 0x000000060500788c */ /* 0x000fc8000bf05270 */
[----:B------:R-:W-:Y:S02]  /*28d0*/  USEL UR4, URZ, 0x1, UP0 ;  /* 0x00000001ff047887 */ /* 0x000fe40008000000 */
[----:B------:R-:W-:-:S04]  /*28e0*/  USEL UR5, UR5, URZ, UP0 ;  /* 0x000000ff05057287 */ /* 0x000fc80008000000 */
[----:B------:R-:W-:Y:S01]  /*28f0*/  ULEA UR5, UR5, UR6, 0x3 ;  /* 0x0000000605057291 */ /* 0x000fe2000f8e18ff */
[----:B-1----:R-:W-:-:S04]  /*2900*/  LOP3.LUT R3, R2, UR4, RZ, 0x3c, !PT ;  /* 0x0000000402037c12 */ /* 0x002fc8000f8e3cff */
[----:B------:R-:W-:Y:S01]  /*2910*/  SHF.L.U32 R3, R3, 0x1f, RZ ;  /* 0x0000001f03037819 */ /* 0x000fe200000006ff */
[----:B---3--:R-:W-:-:S07]  /*2920*/  IMAD.U32 R0, RZ, RZ, UR5 ;  /* 0x00000005ff007e24 */ /* 0x008fce000f8e00ff */
.L_x_48:
[----:B-1----:R1:W2:Y:S02]  /*2930*/  SYNCS.PHASECHK.TRANS64.TRYWAIT P0, [R0+URZ], R3 ;  /* 0x00000003000075a7 */ /* 0x0022a400080011ff */
[----:B--2---:R-:W-:Y:S05]  /*2940*/  @!P0 NANOSLEEP.SYNCS 0x989680 ;  /* 0x009896800000895d */ /* 0x004fea0003900000 */
[----:B------:R-:W2:Y:S02]  /*2950*/  @!P0 SYNCS.PHASECHK.TRANS64 P0, [R0+URZ], R3 ;  /* 0x00000003000085a7 */ /* 0x000ea400080010ff */
[----:B--2---:R-:W-:Y:S05]  /*2960*/  @P0 EXIT ;  /* 0x000000000000094d */ /* 0x004fea0003800000 */
[----:B------:R-:W-:Y:S05]  /*2970*/  BRA `(.L_x_48) ;  /* 0xfffffffc00ec7947 */ /* 0x000fea000383ffff */
.L_x_22:
[----:B------:R-:W-:-:S04]  /*2980*/  UISETP.NE.AND UP1, UPT, UR37, URZ, UPT ;  /* 0x000000ff2500728c */ /* 0x000fc8000bf25270 */
[----:B------:R-:W-:-:S09]  /*2990*/  UISETP.NE.OR UP1, UPT, UR10, 0x1, UP1 ;  /* 0x000000010a00788c */ /* 0x000fd20008f25670 */
[----:B------:R-:W-:Y:S05]  /*29a0*/  BRA.U UP1, `(.L_x_49) ;  /* 0x00000005014c7547 */ /* 0x000fea000b800000 */
[----:B------:R-:W-:Y:S01]  /*29b0*/  HFMA2 R11, -RZ, RZ, 0, 0 ;  /* 0x00000000ff0b7431 */ /* 0x000fe200000001ff */
[----:B------:R-:W-:Y:S01]  /*29c0*/  ISETP.GE.U32.AND P2, PT, R10, 0x2, PT ;  /* 0x000000020a00780c */ /* 0x000fe20003f46070 */
[----:B------:R-:W-:Y:S01]  /*29d0*/  IMAD.MOV.U32 R12, RZ, RZ, 0x1 ;  /* 0x00000001ff0c7424 */ /* 0x000fe200078e00ff */
[----:B------:R-:W-:Y:S01]  /*29e0*/  CS2R R8, SRZ ;  /* 0x0000000000087805 */ /* 0x000fe2000001ff00 */
[----:B------:R-:W-:Y:S01]  /*29f0*/  IMAD.MOV.U32 R3, RZ, RZ, RZ ;  /* 0x000000ffff037224 */ /* 0x000fe200078e00ff */
[----:B------:R-:W-:Y:S01]  /*2a00*/  UMOV UR4, 0x400 ;  /* 0x0000040000047882 */ /* 0x000fe20000000000 */
[----:B------:R-:W-:Y:S01]  /*2a10*/  UMOV UR6, URZ ;  /* 0x000000ff00067c82 */ /* 0x000fe20008000000 */
[----:B------:R-:W-:-:S12]  /*2a20*/  ULEA UR37, UR37, UR4, 0x18 ;  /* 0x0000000425257291 */ /* 0x000fd8000f8ec0ff */
.L_x_53:
[----:B------:R-:W-:Y:S02]  /*2a30*/  LEA R0, R3, UR37, 0x3 ;  /* 0x0000002503007c11 */ /* 0x000fe4000f8e18ff */
[----:B------:R-:W-:-:S03]  /*2a40*/  SHF.L.U32 R5, R8, 0x1f, RZ ;  /* 0x0000001f08057819 */ /* 0x000fc600000006ff */
[----:B------:R-:W-:Y:S01]  /*2a50*/  VIADD R4, R0, 0x120 ;  /* 0x0000012000047836 */ /* 0x000fe20000000000 */
[----:B------:R-:W1:Y:S02]  /*2a60*/  SYNCS.PHASECHK.TRANS64.TRYWAIT P0, [R0+URZ+0x110], R5 ;  /* 0x00011005000075a7 */ /* 0x000e6400080011ff */
[----:B-1----:R-:W-:Y:S05]  /*2a70*/  @!P0 BRA `(.L_x_50) ;  /* 0x0000006000888947 */ /* 0x002fea0003800000 */
.L_x_165:
[----:B------:R-:W-:Y:S01]  /*2a80*/  ULEA UR5, UR6, UR37, 0x3 ;  /* 0x0000002506057291 */ /* 0x000fe2000f8e18ff */
[----:B------:R-:W-:Y:S01]  /*2a90*/  PRMT R4, RZ, 0x654, R4 ;  /* 0x00000654ff047816 */ /* 0x000fe20000000004 */
[----:B-1----:R-:W-:Y:S01]  /*2aa0*/  @!P2 IMAD.MOV.U32 R5, RZ, RZ, 0x10 ;  /* 0x00000010ff05a424 */ /* 0x002fe200078e00ff */
[----:B------:R-:W-:Y:S01]  /*2ab0*/  SHF.L.U32 R7, R12, 0x1f, RZ ;  /* 0x0000001f0c077819 */ /* 0x000fe200000006ff */
[----:B------:R-:W-:Y:S01]  /*2ac0*/  UIADD3 UR4, UPT, UPT, UR5, 0xb0, URZ ;  /* 0x000000b005047890 */ /* 0x000fe2000fffe0ff */
[----:B------:R1:W-:Y:S05]  /*2ad0*/  SYNCS.ARRIVE.TRANS64.RED.A1T0 RZ, [R4+URZ], RZ ;  /* 0x000000ff04ff79a7 */ /* 0x0003ea00081004ff */
[----:B------:R-:W-:Y:S01]  /*2ae0*/  IMAD.U32 R13, RZ, RZ, UR4 ;  /* 0x00000004ff0d7e24 */ /* 0x000fe2000f8e00ff */
[----:B------:R-:W2:Y:S04]  /*2af0*/  SYNCS.PHASECHK.TRANS64.TRYWAIT P0, [UR5+0xc0], R7 ;  /* 0x0000c007ff0075a7 */ /* 0x000ea80008001105 */
[----:B------:R-:W-:Y:S01]  /*2b00*/  PRMT R13, R10, 0x654, R13 ;  /* 0x000006540a0d7816 */ /* 0x000fe2000000000d */
[----:B-12---:R-:W-:Y:S06]  /*2b10*/  @!P0 BRA `(.L_x_51) ;  /* 0x0000006000748947 */ /* 0x006fec0003800000 */
.L_x_167:
[----:B------:R-:W-:Y:S01]  /*2b20*/  ULEA UR4, UR6, UR37, 0x4 ;  /* 0x0000002506047291 */ /* 0x000fe2000f8e20ff */
[----:B------:R-:W-:Y:S01]  /*2b30*/  SEL R2, R13, R2, !P2 ;  /* 0x000000020d027207 */ /* 0x000fe20005000000 */
[----:B------:R-:W-:Y:S01]  /*2b40*/  UIADD3 UR5, UPT, UPT, UR5, 0xb0, URZ ;  /* 0x000000b005057890 */ /* 0x000fe2000fffe0ff */
[----:B-1----:R-:W-:Y:S01]  /*2b50*/  LEA R0, R11, UR37, 0x3 ;  /* 0x000000250b007c11 */ /* 0x002fe2000f8e18ff */
[----:B------:R-:W-:Y:S01]  /*2b60*/  UIADD3 UR4, UPT, UPT, UR4, 0x140, URZ ;  /* 0x0000014004047890 */ /* 0x000fe2000fffe0ff */
[----:B------:R1:W-:Y:S01]  /*2b70*/  @!P2 SYNCS.ARRIVE.TRANS64.RED RZ, [R2+URZ], R5 ;  /* 0x0000000502ffa9a7 */ /* 0x0003e200080004ff */
[----:B------:R-:W-:Y:S01]  /*2b80*/  UIADD3 UR6, UPT, UPT, UR6, 0x1, URZ ;  /* 0x0000000106067890 */ /* 0x000fe2000fffe0ff */
[----:B------:R-:W-:-:S03]  /*2b90*/  VIADD R3, R3, 0x1 ;  /* 0x0000000103037836 */ /* 0x000fc60000000000 */
[----:B------:R-:W-:Y:S02]  /*2ba0*/  UISETP.NE.AND UP0, UPT, UR6, 0x2, UPT ;  /* 0x000000020600788c */ /* 0x000fe4000bf05270 */
[----:B------:R-:W-:Y:S01]  /*2bb0*/  ISETP.NE.AND P0, PT, R3, 0x2, PT ;  /* 0x000000020300780c */ /* 0x000fe20003f05270 */
[----:B------:R-:W-:Y:S06]  /*2bc0*/  UGETNEXTWORKID.BROADCAST [UR4], [UR5] ;  /* 0x00000000040073ca */ /* 0x000fec0008000100 */
[----:B------:R-:W-:Y:S02]  /*2bd0*/  USEL UR4, URZ, 0x1, UP0 ;  /* 0x00000001ff047887 */ /* 0x000fe40008000000 */
[----:B------:R-:W-:-:S04]  /*2be0*/  USEL UR6, UR6, URZ, UP0 ;  /* 0x000000ff06067287 */ /* 0x000fc80008000000 */
[----:B------:R-:W-:Y:S02]  /*2bf0*/  LOP3.LUT R12, R12, UR4, RZ, 0x3c, !PT ;  /* 0x000000040c0c7c12 */ /* 0x000fe4000f8e3cff */
[----:B-1----:R-:W-:-:S04]  /*2c00*/  SHF.L.U32 R5, R9, 0x1f, RZ ;  /* 0x0000001f09057819 */ /* 0x002fc800000006ff */
[----:B------:R-:W1:Y:S02]  /*2c10*/  SYNCS.PHASECHK.TRANS64.TRYWAIT P1, [R0+URZ+0xb0], R5 ;  /* 0x0000b005000075a7 */ /* 0x000e6400080211ff */
[----:B-1----:R-:W-:Y:S05]  /*2c20*/  @!P1 BRA `(.L_x_52) ;  /* 0x0000006000489947 */ /* 0x002fea0003800000 */
.L_x_168:
[----:B------:R-:W-:Y:S01]  /*2c30*/  LEA R4, R11, UR37, 0x4 ;  /* 0x000000250b047c11 */ /* 0x000fe2000f8e20ff */
[----:B-1----:R-:W-:Y:S01]  /*2c40*/  VIADD R0, R0, 0xc0 ;  /* 0x000000c000007836 */ /* 0x002fe20000000000 */
[----:B------:R-:W-:Y:S01]  /*2c50*/  SEL R3, R3, RZ, P0 ;  /* 0x000000ff03037207 */ /* 0x000fe20000000000 */
[----:B------:R-:W-:-:S03]  /*2c60*/  VIADD R11, R11, 0x1 ;  /* 0x000000010b0b7836 */ /* 0x000fc60000000000 */
[----:B------:R-:W1:Y:S01]  /*2c70*/  LDS.128 R4, [R4+0x140] ;  /* 0x0001400004047984 */ /* 0x000e620000000c00 */
[----:B------:R-:W-:Y:S02]  /*2c80*/  PRMT R0, RZ, 0x654, R0 ;  /* 0x00000654ff007816 */ /* 0x000fe40000000000 */
[C---:B------:R-:W-:Y:S01]  /*2c90*/  ISETP.NE.AND P1, PT, R11.reuse, 0x2, PT ;  /* 0x000000020b00780c */ /* 0x040fe20003f25270 */
[----:B------:R-:W-:Y:S01]  /*2ca0*/  @!PT LDS RZ, [RZ] ;  /* 0x00000000fffff984 */ /* 0x000fe20000000800 */
[----:B------:R-:W-:Y:S01]  /*2cb0*/  @!PT LDS RZ, [RZ] ;  /* 0x00000000fffff984 */ /* 0x000fe20000000800 */
[----:B------:R-:W-:Y:S01]  /*2cc0*/  @!PT LDS RZ, [RZ] ;  /* 0x00000000fffff984 */ /* 0x000fe20000000800 */
[----:B------:R-:W-:Y:S01]  /*2cd0*/  @!PT LDS RZ, [RZ] ;  /* 0x00000000fffff984 */ /* 0x000fe20000000800 */
[----:B------:R2:W-:Y:S06]  /*2ce0*/  MEMBAR.ALL.CTA ;  /* 0x0000000000007992 */ /* 0x0005ec0000008000 */
[----:B--2---:R-:W2:Y:S01]  /*2cf0*/  FENCE.VIEW.ASYNC.S ;  /* 0x00000000000073c6 */ /* 0x004ea20000000000 */
[----:B------:R-:W-:Y:S01]  /*2d00*/  SEL R11, R11, RZ, P1 ;  /* 0x000000ff0b0b7207 */ /* 0x000fe20000800000 */
[----:B--2---:R2:W-:Y:S01]  /*2d10*/  SYNCS.ARRIVE.TRANS64.RED.A1T0 RZ, [R0+URZ], RZ ;  /* 0x000000ff00ff79a7 */ /* 0x0045e200081004ff */
[----:B-1----:R-:W-:-:S02]  /*2d20*/  LOP3.LUT P3, RZ, R6, 0x1, RZ, 0xc0, !PT ;  /* 0x0000000106ff7812 */ /* 0x002fc4000786c0ff */
[----:B------:R-:W-:-:S04]  /*2d30*/  SEL R5, RZ, 0x1, P0 ;  /* 0x00000001ff057807 */ /* 0x000fc80000000000 */
[----:B------:R-:W-:Y:S02]  /*2d40*/  LOP3.LUT R8, R8, R5, RZ, 0x3c, !PT ;  /* 0x0000000508087212 */ /* 0x000fe400078e3cff */
[----:B--2---:R-:W-:-:S04]  /*2d50*/  SEL R0, RZ, 0x1, P1 ;  /* 0x00000001ff007807 */ /* 0x004fc80000800000 */
[----:B------:R-:W-:Y:S01]  /*2d60*/  LOP3.LUT R9, R9, R0, RZ, 0x3c, !PT ;  /* 0x0000000009097212 */ /* 0x000fe200078e3cff */
[----:B------:R-:W-:Y:S06]  /*2d70*/  @P3 BRA `(.L_x_53) ;  /* 0xfffffffc002c3947 */ /* 0x000fec000383ffff */
[----:B------:R-:W-:Y:S01]  /*2d80*/  ULEA UR5, UR6, UR37, 0x3 ;  /* 0x0000002506057291 */ /* 0x000fe2000f8e18ff */
[----:B------:R-:W-:-:S08]  /*2d90*/  SHF.L.U32 R3, R12, 0x1f, RZ ;  /* 0x0000001f0c037819 */ /* 0x000fd000000006ff */
[----:B------:R-:W1:Y:S02]  /*2da0*/  SYNCS.PHASECHK.TRANS64 P0, [UR5+0xc0], R3 ;  /* 0x0000c003ff0075a7 */ /* 0x000e640008001005 */
[----:B-1----:R-:W-:Y:S05]  /*2db0*/  @P0 BRA `(.L_x_54) ;  /* 0x0000000000080947 */ /* 0x002fea0003800000 */
[----:B------:R-:W1:Y:S02]  /*2dc0*/  SYNCS.PHASECHK.TRANS64.TRYWAIT P0, [UR5+0xc0], R3 ;  /* 0x0000c003ff0075a7 */ /* 0x000e640008001105 */
[----:B-1----:R-:W-:Y:S05]  /*2dd0*/  @!P0 BRA `(.L_x_55) ;  /* 0x0000005c00f08947 */ /* 0x002fea0003800000 */
.L_x_54:
[----:B------:R-:W-:-:S04]  /*2de0*/  UIADD3 UR4, UPT, UPT, UR6, 0x1, URZ ;  /* 0x0000000106047890 */ /* 0x000fc8000fffe0ff */
[----:B------:R-:W-:-:S04]  /*2df0*/  UISETP.NE.AND UP0, UPT, UR4, 0x2, UPT ;  /* 0x000000020400788c */ /* 0x000fc8000bf05270 */
[----:B------:R-:W-:Y:S02]  /*2e00*/  USEL UR7, URZ, 0x1, UP0 ;  /* 0x00000001ff077887 */ /* 0x000fe40008000000 */
[----:B------:R-:W-:-:S04]  /*2e10*/  USEL UR4, UR4, URZ, UP0 ;  /* 0x000000ff04047287 */ /* 0x000fc80008000000 */
[----:B------:R-:W-:Y:S01]  /*2e20*/  ULEA UR4, UR4, UR37, 0x3 ;  /* 0x0000002504047291 */ /* 0x000fe2000f8e18ff */
[----:B-1----:R-:W-:-:S04]  /*2e30*/  LOP3.LUT R3, R12, UR7, RZ, 0x3c, !PT ;  /* 0x000000070c037c12 */ /* 0x002fc8000f8e3cff */
[----:B------:R-:W-:-:S04]  /*2e40*/  SHF.L.U32 R0, R3, 0x1f, RZ ;  /* 0x0000001f03007819 */ /* 0x000fc800000006ff */
[----:B------:R-:W1:Y:S02]  /*2e50*/  SYNCS.PHASECHK.TRANS64 P0, [UR4+0xc0], R0 ;  /* 0x0000c000ff0075a7 */ /* 0x000e640008001004 */
[----:B-1----:R-:W-:Y:S05]  /*2e60*/  @P0 EXIT ;  /* 0x000000000000094d */ /* 0x002fea0003800000 */
[----:B------:R-:W-:Y:S02]  /*2e70*/  SHF.L.U32 R3, R3, 0x1f, RZ ;  /* 0x0000001f03037819 */ /* 0x000fe400000006ff */
[----:B------:R-:W-:-:S07]  /*2e80*/  MOV R0, UR4 ;  /* 0x0000000400007c02 */ /* 0x000fce0008000f00 */
.L_x_56:
[----:B-1----:R1:W2:Y:S02]  /*2e90*/  SYNCS.PHASECHK.TRANS64.TRYWAIT P0, [R0+URZ+0xc0], R3 ;  /* 0x0000c003000075a7 */ /* 0x0022a400080011ff */
[----:B--2---:R-:W-:Y:S05]  /*2ea0*/  @!P0 NANOSLEEP.SYNCS 0x989680 ;  /* 0x009896800000895d */ /* 0x004fea0003900000 */
[----:B------:R-:W2:Y:S02]  /*2eb0*/  @!P0 SYNCS.PHASECHK.TRANS64 P0, [R0+URZ+0xc0], R3 ;  /* 0x0000c003000085a7 */ /* 0x000ea400080010ff */
[----:B--2---:R-:W-:Y:S05]  /*2ec0*/  @P0 EXIT ;  /* 0x000000000000094d */ /* 0x004fea0003800000 */
[----:B------:R-:W-:Y:S05]  /*2ed0*/  BRA `(.L_x_56) ;  /* 0xfffffffc00ec7947 */ /* 0x000fea000383ffff */
.L_x_49:
[----:B------:R-:W-:Y:S05]  /*2ee0*/  BRA.U UP4, `(.L_x_57) ;  /* 0x0000001104d47547 */ /* 0x000fea000b800000 */
[----:B------:R-:W-:Y:S01]  /*2ef0*/  UMOV UR6, 0x40 ;  /* 0x0000004000067882 */ /* 0x000fe20000000000 */
[----:B------:R-:W-:Y:S01]  /*2f00*/  NOP ;  /* 0x0000000000007918 */ /* 0x000fe20000000000 */
[----:B------:R-:W-:Y:S01]  /*2f10*/  ULEA UR6, UR37, UR6, 0x18 ;  /* 0x0000000625067291 */ /* 0x000fe2000f8ec0ff */
[----:B------:R-:W-:Y:S02]  /*2f20*/  UMOV UR7, 0x400 ;  /* 0x0000040000077882 */ /* 0x000fe40000000000 */
[----:B------:R-:W-:-:S06]  /*2f30*/  ULEA UR37, UR37, UR7, 0x18 ;  /* 0x0000000725257291 */ /* 0x000fcc000f8ec0ff */
[----:B------:R-:W1:Y:S02]  /*2f40*/  LDS.U8 R2, [UR6+0x1c] ;  /* 0x00001c06ff027984 */ /* 0x000e640008000000 */
[----:B-1----:R-:W-:-:S13]  /*2f50*/  ISETP.NE.AND P0, PT, R2, RZ, PT ;  /* 0x000000ff0200720c */ /* 0x002fda0003f05270 */
[----:B------:R-:W-:Y:S05]  /*2f60*/  @P0 BRA `(.L_x_58) ;  /* 0x0000000400080947 */ /* 0x000fea0003800000 */
[----:B------:R-:W-:Y:S02]  /*2f70*/  UISETP.NE.U32.AND UP0, UPT, UR5, 0x1, UPT ;  /* 0x000000010500788c */ /* 0x000fe4000bf05070 */
[----:B------:R-:W-:-:S07]  /*2f80*/  UIADD3 UR8, UPT, UPT, UR6, 0x8, URZ ;  /* 0x0000000806087890 */ /* 0x000fce000fffe0ff */
[----:B------:R-:W-:Y:S05]  /*2f90*/  BRA.U !UP0, `(.L_x_59) ;  /* 0x00000001089c7547 */ /* 0x000fea000b800000 */
[----:B------:R-:W-:Y:S01]  /*2fa0*/  ELECT P0, URZ, PT ;  /* 0x0000000000ff782f */ /* 0x000fe20003800000 */
[----:B------:R-:W-:-:S12]  /*2fb0*/  BSSY B0, `(.L_x_59) ;  /* 0x0000025000007945 */ /* 0x000fd80003800000 */
[----:B------:R-:W-:Y:S05]  /*2fc0*/  @!P0 BRA `(.L_x_60) ;  /* 0x00000000008c8947 */ /* 0x000fea0003800000 */
[----:B------:R-:W-:-:S05]  /*2fd0*/  UMOV UR7, 0x10 ;  /* 0x0000001000077882 */ /* 0x000fca0000000000 */
[----:B------:R-:W-:Y:S04]  /*2fe0*/  DEPBAR.LE SB1, 0x36 ;  /* 0x00009d800000791a */ /* 0x000fe80000000000 */
[----:B------:R-:W1:Y:S02]  /*2ff0*/  UTCATOMSWS.2CTA.FIND_AND_SET.ALIGN UP1, UR7, UR7 ;  /* 0x00000007000775e3 */ /* 0x000e640008220800 */
[----:B-1----:R-:W-:Y:S01]  /*3000*/  MOV R11, UR7 ;  /* 0x00000007000b7c02 */ /* 0x002fe20008000f00 */
[----:B------:R-:W-:Y:S06]  /*3010*/  BRA.U UP1, `(.L_x_61) ;  /* 0x0000000101187547 */ /* 0x000fec000b800000 */
.L_x_62:
[----:B------:R-:W-:Y:S05]  /*3020*/  NANOSLEEP 0x64 ;  /* 0x000000640000795d */ /* 0x000fea0003800000 */
[----:B------:R-:W-:-:S05]  /*3030*/  UMOV UR7, 0x10 ;  /* 0x0000001000077882 */ /* 0x000fca0000000000 */
[----:B------:R-:W-:Y:S04]  /*3040*/  DEPBAR.LE SB1, 0x36 ;  /* 0x00009d800000791a */ /* 0x000fe80000000000 */
[----:B------:R-:W1:Y:S02]  /*3050*/  UTCATOMSWS.2CTA.FIND_AND_SET.ALIGN UP1, UR7, UR7 ;  /* 0x00000007000775e3 */ /* 0x000e640008220800 */
[----:B-1----:R-:W-:Y:S01]  /*3060*/  MOV R11, UR7 ;  /* 0x00000007000b7c02 */ /* 0x002fe20008000f00 */
[----:B------:R-:W-:Y:S05]  /*3070*/  BRA.U !UP1, `(.L_x_62) ;  /* 0xfffffffd09e87547 */ /* 0x000fea000b83ffff */
.L_x_61:
[----:B------:R-:W1:Y:S01]  /*3080*/  LDS R5, [UR6+0x10] ;  /* 0x00001006ff057984 */ /* 0x000e620008000800 */
[----:B------:R-:W-:Y:S01]  /*3090*/  IMAD.U32 R3, RZ, RZ, UR37 ;  /* 0x00000025ff037e24 */ /* 0x000fe2000f8e00ff */
[----:B------:R-:W-:-:S03]  /*30a0*/  MOV R2, UR4 ;  /* 0x0000000400027c02 */ /* 0x000fc60008000f00 */
[----:B------:R-:W-:Y:S01]  /*30b0*/  VIADD R3, R3, 0x160 ;  /* 0x0000016003037836 */ /* 0x000fe20000000000 */
[----:B-1----:R-:W-:-:S04]  /*30c0*/  SHF.L.U32 R5, R5, 0x1f, RZ ;  /* 0x0000001f05057819 */ /* 0x002fc800000006ff */
[----:B------:R-:W1:Y:S02]  /*30d0*/  SYNCS.PHASECHK.TRANS64.TRYWAIT P0, [UR6+0x8], R5 ;  /* 0x00000805ff0075a7 */ /* 0x000e640008001106 */
[----:B-1----:R-:W-:Y:S05]  /*30e0*/  @P0 BRA `(.L_x_63) ;  /* 0x0000000000080947 */ /* 0x002fea0003800000 */
[----:B------:R-:W1:Y:S02]  /*30f0*/  SYNCS.PHASECHK.TRANS64.TRYWAIT P0, [UR6+0x8], R5 ;  /* 0x00000805ff0075a7 */ /* 0x000e640008001106 */
[----:B-1----:R-:W-:Y:S05]  /*3100*/  @!P0 BRA `(.L_x_64) ;  /* 0x0000005c003c8947 */ /* 0x002fea0003800000 */
.L_x_63:
[----:B-1----:R-:W-:Y:S01]  /*3110*/  HFMA2 R4, -RZ, RZ, 0, 5.9604644775390625e-08 ;  /* 0x00000001ff047431 */ /* 0x002fe200000001ff */
[----:B------:R-:W-:Y:S01]  /*3120*/  UPRMT UR7, UR4, 0x654, UR8 ;  /* 0x0000065404077896 */ /* 0x000fe20008000008 */
[----:B------:R-:W-:Y:S01]  /*3130*/  IMAD.MOV.U32 R6, RZ, RZ, 0xffff ;  /* 0x0000ffffff067424 */ /* 0x000fe200078e00ff */
[----:B------:R-:W-:Y:S01]  /*3140*/  PRMT R2, R2, 0x654, R3 ;  /* 0x0000065402027816 */ /* 0x000fe20000000003 */
[----:B------:R-:W-:Y:S02]  /*3150*/  IMAD.MOV.U32 R5, RZ, RZ, 0x4 ;  /* 0x00000004ff057424 */ /* 0x000fe400078e00ff */
[----:B------:R-:W-:Y:S01]  /*3160*/  IMAD.SHL.U32 R9, R11, 0x20, RZ ;  /* 0x000000200b097824 */ /* 0x000fe200078e00ff */
[----:B------:R-:W-:Y:S02]  /*3170*/  MOV R3, UR7 ;  /* 0x0000000700037c02 */ /* 0x000fe40008000f00 */
[-C--:B------:R-:W-:Y:S01]  /*3180*/  SHF.L.U32 R7, R6, R11.reuse, RZ ;  /* 0x0000000b06077219 */ /* 0x080fe200000006ff */
[----:B------:R1:W-:Y:S01]  /*3190*/  SYNCS.ARRIVE.TRANS64.RED RZ, [UR7], R5 ;  /* 0x00000005ffff79a7 */ /* 0x0003e20008000407 */
[----:B------:R-:W-:Y:S01]  /*31a0*/  SHF.L.U32 R6, R4, R11, RZ ;  /* 0x0000000b04067219 */ /* 0x000fe200000006ff */
[----:B------:R1:W-:Y:S04]  /*31b0*/  STS [UR37+0x160], R9 ;  /* 0x00016009ff007988 */ /* 0x0003e80008000825 */
[----:B------:R1:W-:Y:S04]  /*31c0*/  STAS [R2.64], R11 ;  /* 0x0000000b02007dbd */ /* 0x0003e8000c0008ff */
[----:B------:R1:W-:Y:S04]  /*31d0*/  ATOMS.OR RZ, [UR6+0x14], R7 ;  /* 0x00001407ffff798c */ /* 0x0003e8000b000006 */
[----:B------:R1:W-:Y:S04]  /*31e0*/  ATOMS.OR RZ, [UR6+0x18], R6 ;  /* 0x00001806ffff798c */ /* 0x0003e8000b000006 */
[----:B------:R1:W-:Y:S02]  /*31f0*/  ATOMS.XOR RZ, [UR6+0x10], R4 ;  /* 0x00001004ffff798c */ /* 0x0003e4000b800006 */
.L_x_60:
[----:B------:R-:W-:Y:S05]  /*3200*/  BSYNC B0 ;  /* 0x0000000000007941 */ /* 0x000fea0003800000 */
.L_x_59:
[----:B------:R-:W-:Y:S05]  /*3210*/  BRA.U UP0, `(.L_x_65) ;  /* 0x00000001006c7547 */ /* 0x000fea000b800000 */
[----:B------:R-:W-:-:S03]  /*3220*/  UMOV UR7, 0xffffffff ;  /* 0xffffffff00077882 */ /* 0x000fc60000000000 */
[----:B------:R-:W-:Y:S05]  /*3230*/  BRA.DIV UR7, `(.L_x_66) ;  /* 0x0000005e07087947 */ /* 0x000fea000b800000 */
[----:B------:R-:W-:-:S13]  /*3240*/  ELECT P6, URZ, PT ;  /* 0x0000000000ff782f */ /* 0x000fda00038c0000 */
.L_x_172:
[----:B------:R-:W-:Y:S05]  /*3250*/  @!P6 BRA `(.L_x_65) ;  /* 0x00000000005ce947 */ /* 0x000fea0003800000 */
[----:B-1----:R-:W1:Y:S02]  /*3260*/  LDS R3, [UR6+0x10] ;  /* 0x00001006ff037984 */ /* 0x002e640008000800 */
[----:B-1----:R-:W-:-:S04]  /*3270*/  SHF.L.U32 R3, R3, 0x1f, RZ ;  /* 0x0000001f03037819 */ /* 0x002fc800000006ff */
[----:B------:R-:W1:Y:S02]  /*3280*/  SYNCS.PHASECHK.TRANS64.TRYWAIT P0, [UR6+0x8], R3 ;  /* 0x00000803ff0075a7 */ /* 0x000e640008001106 */
[----:B-1----:R-:W-:Y:S05]  /*3290*/  @P0 BRA `(.L_x_67) ;  /* 0x0000000000080947 */ /* 0x002fea0003800000 */
[----:B------:R-:W1:Y:S02]  /*32a0*/  SYNCS.PHASECHK.TRANS64.TRYWAIT P0, [UR6+0x8], R3 ;  /* 0x00000803ff0075a7 */ /* 0x000e640008001106 */
[----:B-1----:R-:W-:Y:S05]  /*32b0*/  @!P0 BRA `(.L_x_68) ;  /* 0x0000005c00088947 */ /* 0x002fea0003800000 */
.L_x_67:
[----:B------:R-:W2:Y:S01]  /*32c0*/  LDS R5, [UR37+0x160] ;  /* 0x00016025ff057984 */ /* 0x000ea20008000800 */
[----:B-1----:R-:W-:Y:S02]  /*32d0*/  HFMA2 R2, -RZ, RZ, 0, 5.9604644775390625e-08 ;  /* 0x00000001ff027431 */ /* 0x002fe400000001ff */
[----:B------:R-:W-:Y:S01]  /*32e0*/  IMAD.MOV.U32 R3, RZ, RZ, 0xffff ;  /* 0x0000ffffff037424 */ /* 0x000fe200078e00ff */
[----:B------:R-:W-:Y:S01]  /*32f0*/  UPRMT UR7, UR4, 0x654, UR8 ;  /* 0x0000065404077896 */ /* 0x000fe20008000008 */
[----:B--2---:R-:W-:-:S03]  /*3300*/  IMAD.SHL.U32 R4, R5, 0x20, RZ ;  /* 0x0000002005047824 */ /* 0x004fc600078e00ff */
[-C--:B------:R-:W-:Y:S02]  /*3310*/  SHF.L.U32 R3, R3, R5.reuse, RZ ;  /* 0x0000000503037219 */ /* 0x080fe400000006ff */
[----:B------:R-:W-:Y:S01]  /*3320*/  SHF.L.U32 R5, R2, R5, RZ ;  /* 0x0000000502057219 */ /* 0x000fe200000006ff */
[----:B------:R2:W-:Y:S04]  /*3330*/  STS [UR37+0x160], R4 ;  /* 0x00016004ff007988 */ /* 0x0005e80008000825 */
[----:B------:R2:W-:Y:S04]  /*3340*/  ATOMS.OR RZ, [UR6+0x14], R3 ;  /* 0x00001403ffff798c */ /* 0x0005e8000b000006 */
[----:B------:R2:W-:Y:S01]  /*3350*/  ATOMS.OR RZ, [UR6+0x18], R5 ;  /* 0x00001805ffff798c */ /* 0x0005e2000b000006 */
[----:B------:R-:W-:Y:S03]  /*3360*/  SYNCS.ARRIVE.TRANS64.RED.A1T0 RZ, [UR7], RZ ;  /* 0x000000ffffff79a7 */ /* 0x000fe60008100407 */
[----:B------:R2:W-:Y:S01]  /*3370*/  ATOMS.XOR RZ, [UR6+0x10], R2 ;  /* 0x00001002ffff798c */ /* 0x0005e2000b800006 */
[----:B------:R-:W-:Y:S05]  /*3380*/  BRA `(.L_x_65) ;  /* 0x0000000000107947 */ /* 0x000fea0003800000 */
.L_x_58:
[----:B------:R-:W-:-:S05]  /*3390*/  MOV R2, 0xffffffff ;  /* 0xffffffff00027802 */ /* 0x000fca0000000f00 */
[----:B------:R1:W-:Y:S02]  /*33a0*/  STS [UR37+0x160], R2 ;  /* 0x00016002ff007988 */ /* 0x0003e40008000825 */
[----:B-1----:R-:W-:Y:S02]  /*33b0*/  MOV R2, 0x33d0 ;  /* 0x000033d000027802 */ /* 0x002fe40000000f00 */
[----:B-----5:R-:W-:Y:S05]  /*33c0*/  CALL.REL.NOINC `($__internal_1_$__cuda_sm10x_tcgen05_guardrail_trap_phase_invalid_during_alloc) ;  /* 0x0000006000dc7944 */ /* 0x020fea0003c00000 */
.L_x_65:
[----:B------:R-:W-:Y:S05]  /*33d0*/  WARPSYNC.ALL ;  /* 0x0000000000007948 */ /* 0x000fea0003800000 */
[----:B------:R-:W3:Y:S01]  /*33e0*/  S2UR UR7, SR_CgaCtaId ;  /* 0x00000000000779c3 */ /* 0x000ee20000008800 */
[----:B------:R-:W-:Y:S01]  /*33f0*/  UMOV UR6, 0x400 ;  /* 0x0000040000067882 */ /* 0x000fe20000000000 */
[----:B------:R-:W-:-:S06]  /*3400*/  NOP ;  /* 0x0000000000007918 */ /* 0x000fcc0000000000 */
[----:B------:R-:W-:Y:S06]  /*3410*/  BAR.ARV 0x6, 0xa0 ;  /* 0x0182800000007b1d */ /* 0x000fec0000002000 */
[----:B------:R-:W4:Y:S01]  /*3420*/  LDCU UR8, c[0x0][0x38c] ;  /* 0x00007180ff0877ac */ /* 0x000f220008000800 */
[----:B------:R-:W-:Y:S01]  /*3430*/  LOP3.LUT R0, R0, 0xffff, RZ, 0xc0, !PT ;  /* 0x0000ffff00007812 */ /* 0x000fe200078ec0ff */
[----:B-1----:R-:W-:Y:S01]  /*3440*/  IMAD.MOV.U32 R9, RZ, RZ, 0x1 ;  /* 0x00000001ff097424 */ /* 0x002fe200078e00ff */
[----:B------:R-:W-:Y:S01]  /*3450*/  LOP3.LUT R8, R8, 0xffff, RZ, 0xc0, !PT ;  /* 0x0000ffff08087812 */ /* 0x000fe200078ec0ff */
[----:B------:R-:W-:Y:S01]  /*3460*/  UMOV UR18, URZ ;  /* 0x000000ff00127c82 */ /* 0x000fe20008000000 */
[----:B------:R-:W-:Y:S01]  /*3470*/  R2UR UR11, R0 ;  /* 0x00000000000b72ca */ /* 0x000fe200000e0000 */
[----:B------:R-:W-:Y:S01]  /*3480*/  UMOV UR17, URZ ;  /* 0x000000ff00117c82 */ /* 0x000fe20008000000 */
[----:B------:R-:W-:Y:S01]  /*3490*/  R2UR UR12, R8 ;  /* 0x00000000080c72ca */ /* 0x000fe200000e0000 */
[----:B------:R-:W-:Y:S01]  /*34a0*/  IMAD.MOV.U32 R8, RZ, RZ, RZ ;  /* 0x000000ffff087224 */ /* 0x000fe200078e00ff */
[----:B------:R-:W-:Y:S01]  /*34b0*/  UMOV UR16, URZ ;  /* 0x000000ff00107c82 */ /* 0x000fe20008000000 */
[----:B---3--:R-:W-:-:S02]  /*34c0*/  ULEA UR7, UR7, UR6, 0x18 ;  /* 0x0000000607077291 */ /* 0x008fc4000f8ec0ff */
[----:B------:R-:W-:Y:S02]  /*34d0*/  UISETP.NE.AND UP2, UPT, UR5, URZ, UPT ;  /* 0x000000ff0500728c */ /* 0x000fe4000bf45270 */
[----:B------:R-:W-:Y:S02]  /*34e0*/  UIADD3 UR13, UPT, UPT, UR7, 0x4300, URZ ;  /* 0x00004300070d7890 */ /* 0x000fe4000fffe0ff */
[----:B------:R-:W-:Y:S02]  /*34f0*/  UIADD3 UR20, UPT, UPT, UR7, 0x10300, URZ ;  /* 0x0001030007147890 */ /* 0x000fe4000fffe0ff */
[----:B----4-:R-:W-:Y:S01]  /*3500*/  UIADD3 UR8, UPT, UPT, UR8, 0x3f, URZ ;  /* 0x0000003f08087890 */ /* 0x010fe2000fffe0ff */
[----:B--2---:R-:W1:Y:S01]  /*3510*/  LDS R2, [UR7+0x160] ;  /* 0x00016007ff027984 */ /* 0x004e620008000800 */
[----:B------:R-:W-:Y:S02]  /*3520*/  USHF.R.U32.HI UR13, URZ, 0x4, UR13 ;  /* 0x00000004ff0d7899 */ /* 0x000fe4000801160d */
[----:B------:R-:W-:-:S02]  /*3530*/  USHF.R.S32.HI UR6, URZ, 0x1f, UR8 ;  /* 0x0000001fff067899 */ /* 0x000fc40008011408 */
[----:B------:R-:W-:Y:S02]  /*3540*/  USHF.R.U32.HI UR20, URZ, 0x4, UR20 ;  /* 0x00000004ff147899 */ /* 0x000fe40008011614 */
[----:B------:R-:W-:Y:S02]  /*3550*/  ULEA.HI UR6, UR6, UR8, URZ, 0x6 ;  /* 0x0000000806067291 */ /* 0x000fe4000f8f30ff */
[----:B------:R-:W-:Y:S02]  /*3560*/  ULOP3.LUT UR13, UR13, 0x3fff, URZ, 0xc0, !UPT ;  /* 0x00003fff0d0d7892 */ /* 0x000fe4000f8ec0ff */
[----:B------:R-:W-:Y:S01]  /*3570*/  USHF.R.S32.HI UR6, URZ, 0x6, UR6 ;  /* 0x00000006ff067899 */ /* 0x000fe20008011406 */
[----:B------:R-:W-:Y:S01]  /*3580*/  UMOV UR28, 0x0 ;  /* 0x00000000001c7882 */ /* 0x000fe20000000000 */
[----:B------:R-:W-:Y:S02]  /*3590*/  UMOV UR29, 0x8210010 ;  /* 0x08210010001d7882 */ /* 0x000fe40000000000 */
[----:B------:R-:W-:-:S02]  /*35a0*/  UISETP.LT.AND UP0, UPT, UR6, 0x1, UPT ;  /* 0x000000010600788c */ /* 0x000fc4000bf01270 */
[----:B------:R-:W-:Y:S02]  /*35b0*/  ULOP3.LUT UR20, UR20, 0x3fff, URZ, 0xc0, !UPT ;  /* 0x00003fff14147892 */ /* 0x000fe4000f8ec0ff */
[----:B------:R-:W-:Y:S02]  /*35c0*/  ULOP3.LUT UR13, UR13, 0x10000, URZ, 0xfc, !UPT ;  /* 0x000100000d0d7892 */ /* 0x000fe4000f8efcff */
[----:B------:R-:W-:Y:S01]  /*35d0*/  USEL UR19, UR6, 0x1, !UP0 ;  /* 0x0000000106137887 */ /* 0x000fe2000c000000 */
[----:B------:R-:W-:Y:S01]  /*35e0*/  UMOV UR26, 0x0 ;  /* 0x00000000001a7882 */ /* 0x000fe20000000000 */
[----:B------:R-:W-:Y:S01]  /*35f0*/  UMOV UR27, 0x8210010 ;  /* 0x08210010001b7882 */ /* 0x000fe20000000000 */
[----:B------:R-:W-:Y:S01]  /*3600*/  UMOV UR24, 0x0 ;  /* 0x0000000000187882 */ /* 0x000fe20000000000 */
[----:B------:R-:W-:Y:S01]  /*3610*/  UMOV UR25, 0x8210010 ;  /* 0x0821001000197882 */ /* 0x000fe20000000000 */
[----:B------:R-:W-:Y:S01]  /*3620*/  UMOV UR22, 0x0 ;  /* 0x0000000000167882 */ /* 0x000fe20000000000 */
[----:B------:R-:W-:Y:S01]  /*3630*/  UMOV UR23, 0x8210010 ;  /* 0x0821001000177882 */ /* 0x000fe20000000000 */
[----:B-1----:R-:W-:-:S02]  /*3640*/  R2UR UR21, R2 ;  /* 0x00000000021572ca */ /* 0x002fc400000e0000 */
[----:B------:R-:W-:-:S13]  /*3650*/  CS2R R2, SRZ ;  /* 0x0000000000027805 */ /* 0x000fda000001ff00 */
.L_x_76:
[C---:B------:R-:W-:Y:S02]  /*3660*/  LEA R0, R8.reuse, UR7, 0x3 ;  /* 0x0000000708007c11 */ /* 0x040fe4000f8e18ff */
[----:B------:R-:W-:Y:S02]  /*3670*/  SHF.L.U32 R5, R3, 0x1f, RZ ;  /* 0x0000001f03057819 */ /* 0x000fe400000006ff */
[----:B------:R-:W-:Y:S02]  /*3680*/  LEA R4, R8, UR7, 0x4 ;  /* 0x0000000708047c11 */ /* 0x000fe4000f8e20ff */
[----:B------:R-:W1:Y:S02]  /*3690*/  SYNCS.PHASECHK.TRANS64.TRYWAIT P0, [R0+URZ+0xb0], R5 ;  /* 0x0000b005000075a7 */ /* 0x000e6400080011ff */
[----:B-1-34-:R-:W-:Y:S05]  /*36a0*/  @!P0 BRA `(.L_x_69) ;  /* 0x0000005800248947 */ /* 0x01afea0003800000 */
.L_x_173:
[----:B-1----:R-:W1:Y:S01]  /*36b0*/  LDS.128 R4, [R4+0x140] ;  /* 0x0001400004047984 */ /* 0x002e620000000c00 */
[----:B------:R-:W-:Y:S02]  /*36c0*/  VIADD R0, R0, 0xc0 ;  /* 0x000000c000007836 */ /* 0x000fe40000000000 */
[----:B------:R-:W-:Y:S01]  /*36d0*/  VIADD R8, R8, 0x1 ;  /* 0x0000000108087836 */ /* 0x000fe20000000000 */
[----:B------:R-:W-:Y:S01]  /*36e0*/  @!PT LDS RZ, [RZ] ;  /* 0x00000000fffff984 */ /* 0x000fe20000000800 */
[----:B------:R-:W-:Y:S01]  /*36f0*/  @!PT LDS RZ, [RZ] ;  /* 0x00000000fffff984 */ /* 0x000fe20000000800 */
[----:B------:R-:W-:Y:S01]  /*3700*/  @!PT LDS RZ, [RZ] ;  /* 0x00000000fffff984 */ /* 0x000fe20000000800 */
[----:B------:R-:W-:Y:S01]  /*3710*/  @!PT LDS RZ, [RZ] ;  /* 0x00000000fffff984 */ /* 0x000fe20000000800 */
[----:B------:R2:W-:Y:S06]  /*3720*/  MEMBAR.ALL.CTA ;  /* 0x0000000000007992 */ /* 0x0005ec0000008000 */
[----:B--2---:R-:W2:Y:S01]  /*3730*/  FENCE.VIEW.ASYNC.S ;  /* 0x00000000000073c6 */ /* 0x004ea20000000000 */
[----:B------:R-:W-:-:S04]  /*3740*/  PRMT R0, RZ, 0x654, R0 ;  /* 0x00000654ff007816 */ /* 0x000fc80000000000 */
[----:B--2---:R2:W-:Y:S01]  /*3750*/  SYNCS.ARRIVE.TRANS64.RED.A1T0 RZ, [R0+URZ], RZ ;  /* 0x000000ff00ff79a7 */ /* 0x0045e200081004ff */
[----:B-1----:R-:W-:Y:S01]  /*3760*/  LOP3.LUT P1, RZ, R6, 0x1, RZ, 0xc0, !PT ;  /* 0x0000000106ff7812 */ /* 0x002fe2000782c0ff */
[----:B--2---:R-:W-:-:S12]  /*3770*/  BRA.U UP2, `(.L_x_70) ;  /* 0x0000000502087547 */ /* 0x004fd8000b800000 */
[----:B------:R-:W1:Y:S01]  /*3780*/  LDCU UR8, c[0x0][0x38c] ;  /* 0x00007180ff0877ac */ /* 0x000e620008000800 */
[----:B------:R-:W-:Y:S02]  /*3790*/  PLOP3.LUT P2, PT, PT, PT, PT, 0x80, 0x8 ;  /* 0x000000000008781c */ /* 0x000fe40003f4f070 */
[----:B------:R-:W-:Y:S01]  /*37a0*/  SHF.L.U32 R5, R9, 0x1f, RZ ;  /* 0x0000001f09057819 */ /* 0x000fe200000006ff */
[----:B------:R-:W-:Y:S02]  /*37b0*/  ULEA UR9, UR18, UR7, 0x3 ;  /* 0x0000000712097291 */ /* 0x000fe4000f8e18ff */
[----:B------:R-:W-:Y:S02]  /*37c0*/  ULEA UR10, UR18, UR21, 0x6 ;  /* 0x00000015120a7291 */ /* 0x000fe4000f8e30ff */
[----:B-1----:R-:W-:-:S06]  /*37d0*/  UISETP.GE.AND UP0, UPT, UR8, 0x1, UPT ;  /* 0x000000010800788c */ /* 0x002fcc000bf06270 */
[----:B------:R-:W-:-:S05]  /*37e0*/  PLOP3.LUT P0, PT, PT, PT, UP0, 0x80, 0x8 ;  /* 0x000000000008781c */ /* 0x000fca0003f0f008 */
[----:B------:R-:W-:-:S08]  /*37f0*/  @UP0 ULEA UR8, UR17, UR7, 0x3 ;  /* 0x0000000711080291 */ /* 0x000fd0000f8e18ff */
[----:B------:R-:W-:-:S04]  /*3800*/  @P0 SHF.L.U32 R0, R2, 0x1f, RZ ;  /* 0x0000001f02000819 */ /* 0x000fc800000006ff */
[----:B------:R1:W2:Y:S01]  /*3810*/  @P0 SYNCS.PHASECHK.TRANS64.TRYWAIT P2, [UR8], R0 ;  /* 0x00000000ff0005a7 */ /* 0x0002a20008041108 */
[----:B------:R-:W3:Y:S02]  /*3820*/  SYNCS.PHASECHK.TRANS64.TRYWAIT P0, [UR9+0xf0], R5 ;  /* 0x0000f005ff0075a7 */ /* 0x000ee40008001109 */
[----:B-123--:R-:W-:Y:S05]  /*3830*/  @!P0 BRA `(.L_x_71) ;  /* 0x0000005400d48947 */ /* 0x00efea0003800000 */
.L_x_175:
[----:B------:R-:W-:Y:S01]  /*3840*/  UMOV UR15, UR16 ;  /* 0x00000010000f7c82 */ /* 0x000fe20008000000 */
[----:B------:R-:W-:Y:S05]  /*3850*/  BRA.U !UP0, `(.L_x_72) ;  /* 0x0000000108c07547 */ /* 0x000fea000b800000 */
[----:B------:R-:W-:Y:S02]  /*3860*/  UIADD3 UR15, UPT, UPT, UR19, UR16, URZ ;  /* 0x00000010130f7290 */ /* 0x000fe4000fffe0ff */
[----:B------:R-:W-:Y:S01]  /*3870*/  UPLOP3.LUT UP3, UPT, UPT, UPT, UPT, 0x40, 0x4 ;  /* 0x000000000004789c */ /* 0x000fe20003f6e870 */
[----:B------:R-:W-:Y:S01]  /*3880*/  UMOV UR14, UR6 ;  /* 0x00000006000e7c82 */ /* 0x000fe20008000000 */
[----:B------:R-:W-:-:S09]  /*3890*/  UMOV UR46, UR17 ;  /* 0x00000011002e7c82 */ /* 0x000fd20008000000 */
.L_x_75:
[----:B--2---:R-:W-:Y:S01]  /*38a0*/  ULEA UR8, UR46, UR7, 0x3 ;  /* 0x000000072e087291 */ /* 0x004fe2000f8e18ff */
[----:B---3--:R-:W-:Y:S11]  /*38b0*/  @P2 BRA `(.L_x_73) ;  /* 0x00000000000c2947 */ /* 0x008ff60003800000 */
[----:B-1----:R-:W-:Y:S04]  /*38c0*/  SHF.L.U32 R5, R2, 0x1f, RZ ;  /* 0x0000001f02057819 */ /* 0x002fe800000006ff */
[----:B------:R-:W1:Y:S02]  /*38d0*/  SYNCS.PHASECHK.TRANS64.TRYWAIT P0, [UR8], R5 ;  /* 0x00000005ff0075a7 */ /* 0x000e640008001108 */
[----:B-1----:R-:W-:Y:S05]  /*38e0*/  @!P0 BRA `(.L_x_74) ;  /* 0x0000005400c08947 */ /* 0x002fea0003800000 */
.L_x_73:
[----:B------:R-:W-:Y:S01]  /*38f0*/  UISETP.NE.AND UP0, UPT, UR14, 0x1, UPT ;  /* 0x000000010e00788c */ /* 0x000fe2000bf05270 */
[----:B------:R-:W-:Y:S01]  /*3900*/  PLOP3.LUT P2, PT, PT, PT, PT, 0x80, 0x8 ;  /* 0x000000000008781c */ /* 0x000fe20003f4f070 */
[----:B------:R-:W-:Y:S02]  /*3910*/  UIADD3 UR17, UPT, UPT, UR46, 0x1, URZ ;  /* 0x000000012e117890 */ /* 0x000fe4000fffe0ff */
[----:B------:R-:W-:Y:S02]  /*3920*/  ULEA UR32, UR46, UR20, 0x9 ;  /* 0x000000142e207291 */ /* 0x000fe4000f8e48ff */
[----:B------:R-:W-:Y:S01]  /*3930*/  UISETP.NE.AND UP1, UPT, UR17, 0x6, UPT ;  /* 0x000000061100788c */ /* 0x000fe2000bf25270 */
[----:B------:R-:W-:Y:S01]  /*3940*/  PLOP3.LUT P0, PT, PT, PT, UP0, 0x80, 0x8 ;  /* 0x000000000008781c */ /* 0x000fe20003f0f008 */
[----:B------:R-:W-:Y:S02]  /*3950*/  UIADD3 UR44, UPT, UPT, UR32, 0x80, URZ ;  /* 0x00000080202c7890 */ /* 0x000fe4000fffe0ff */
[----:B------:R-:W-:Y:S02]  /*3960*/  USEL UR31, URZ, 0x1, UP1 ;  /* 0x00000001ff1f7887 */ /* 0x000fe40008800000 */
[----:B------:R-:W-:Y:S02]  /*3970*/  USEL UR17, UR17, URZ, UP1 ;  /* 0x000000ff11117287 */ /* 0x000fe40008800000 */
[----:B------:R-:W-:Y:S02]  /*3980*/  UIADD3 UR40, UPT, UPT, UR32, 0x100, URZ ;  /* 0x0000010020287890 */ /* 0x000fe4000fffe0ff */
[----:B------:R-:W-:Y:S01]  /*3990*/  @UP0 ULEA UR30, UR17, UR7, 0x3 ;  /* 0x00000007111e0291 */ /* 0x000fe2000f8e18ff */
[----:B------:R-:W-:Y:S01]  /*39a0*/  LOP3.LUT R2, R2, UR31, RZ, 0x3c, !PT ;  /* 0x0000001f02027c12 */ /* 0x000fe2000f8e3cff */
[----:B------:R-:W-:Y:S02]  /*39b0*/  UIADD3 UR36, UPT, UPT, UR32, 0x180, URZ ;  /* 0x0000018020247890 */ /* 0x000fe4000fffe0ff */
[----:B------:R-:W-:Y:S01]  /*39c0*/  UIADD3 UR8, UPT, UPT, UR8, 0x30, URZ ;  /* 0x0000003008087890 */ /* 0x000fe2000fffe0ff */
[----:B-1----:R-:W-:Y:S01]  /*39d0*/  @P0 SHF.L.U32 R0, R2, 0x1f, RZ ;  /* 0x0000001f02000819 */ /* 0x002fe200000006ff */
[----:B------:R-:W-:Y:S02]  /*39e0*/  UIADD3 UR16, UPT, UPT, UR16, 0x1, URZ ;  /* 0x0000000110107890 */ /* 0x000fe4000fffe0ff */
[----:B------:R-:W-:Y:S01]  /*39f0*/  UIADD3 UR14, UPT, UPT, UR14, -0x1, URZ ;  /* 0xffffffff0e0e7890 */ /* 0x000fe2000fffe0ff */
[----:B------:R2:W3:Y:S01]  /*3a00*/  @P0 SYNCS.PHASECHK.TRANS64.TRYWAIT P2, [UR30], R0 ;  /* 0x00000000ff0005a7 */ /* 0x0004e2000804111e */
[----:B------:R-:W-:Y:S02]  /*3a10*/  ULEA UR30, UR46, UR13, 0x9 ;  /* 0x0000000d2e1e7291 */ /* 0x000fe4000f8e48ff */
[----:B------:R-:W-:Y:S02]  /*3a20*/  UISETP.NE.AND UP0, UPT, UR16, UR15, UPT ;  /* 0x0000000f1000728c */ /* 0x000fe4000bf05270 */
[----:B------:R-:W-:Y:S02]  /*3a30*/  UIADD3 UR42, UPT, UPT, UR30, 0x2, URZ ;  /* 0x000000021e2a7890 */ /* 0x000fe4000fffe0ff */
[----:B------:R-:W-:Y:S02]  /*3a40*/  UIADD3 UR38, UPT, UPT, UR30, 0x4, URZ ;  /* 0x000000041e267890 */ /* 0x000fe4000fffe0ff */
[----:B------:R-:W-:Y:S01]  /*3a50*/  UIADD3 UR34, UPT, UPT, UR30, 0x6, URZ ;  /* 0x000000061e227890 */ /* 0x000fe2000fffe0ff */
[----:B------:R-:W-:Y:S01]  /*3a60*/  UMOV UR33, 0x40004040 ;  /* 0x4000404000217882 */ /* 0x000fe20000000000 */
[----:B------:R-:W-:Y:S01]  /*3a70*/  UMOV UR31, 0x40004040 ;  /* 0x40004040001f7882 */ /* 0x000fe20000000000 */
[----:B------:R-:W-:Y:S01]  /*3a80*/  UMOV UR45, 0x40004040 ;  /* 0x40004040002d7882 */ /* 0x000fe20000000000 */
[----:B------:R2:W-:Y:S01]  /*3a90*/  UTCHMMA.2CTA gdesc[UR30], gdesc[UR32], tmem[UR10], tmem[UR28], idesc[UR29], UP3 ;  /* 0x00ff1c201e0075ea */ /* 0x0005e20009a0000a */
[----:B------:R-:W-:Y:S01]  /*3aa0*/  UPLOP3.LUT UP3, UPT, UPT, UPT, UPT, 0x80, 0x8 ;  /* 0x000000000008789c */ /* 0x000fe20003f6f070 */
[----:B------:R-:W-:Y:S01]  /*3ab0*/  UMOV UR43, 0x40004040 ;  /* 0x40004040002b7882 */ /* 0x000fe20000000000 */
[----:B------:R-:W-:Y:S01]  /*3ac0*/  UMOV UR41, 0x40004040 ;  /* 0x4000404000297882 */ /* 0x000fe20000000000 */
[----:B------:R2:W-:Y:S01]  /*3ad0*/  UTCHMMA.2CTA gdesc[UR42], gdesc[UR44], tmem[UR10], tmem[UR26], idesc[UR27], UPT ;  /* 0x00ff1a2c2a0075ea */ /* 0x0005e2000ba0000a */
[----:B------:R-:W-:Y:S01]  /*3ae0*/  UMOV UR39, 0x40004040 ;  /* 0x4000404000277882 */ /* 0x000fe20000000000 */
[----:B------:R-:W-:Y:S01]  /*3af0*/  UMOV UR37, 0x40004040 ;  /* 0x4000404000257882 */ /* 0x000fe20000000000 */
[----:B------:R-:W-:Y:S01]  /*3b00*/  UMOV UR35, 0x40004040 ;  /* 0x4000404000237882 */ /* 0x000fe20000000000 */
[----:B------:R2:W-:Y:S01]  /*3b10*/  UTCHMMA.2CTA gdesc[UR38], gdesc[UR40], tmem[UR10], tmem[UR24], idesc[UR25], UPT ;  /* 0x00ff1828260075ea */ /* 0x0005e2000ba0000a */
[----:B------:R2:W-:Y:S01]  /*3b20*/  UTCHMMA.2CTA gdesc[UR34], gdesc[UR36], tmem[UR10], tmem[UR22], idesc[UR23], UPT ;  /* 0x00ff1624220075ea */ /* 0x0005e2000ba0000a */
[----:B------:R2:W-:Y:S01]  /*3b30*/  UTCBAR.2CTA.MULTICAST [UR8], URZ, UR12 ;  /* 0x000000ff080073e9 */ /* 0x0005e2000820080c */
[----:B------:R-:W-:Y:S01]  /*3b40*/  UMOV UR46, UR17 ;  /* 0x00000011002e7c82 */ /* 0x000fe20008000000 */
[----:B------:R-:W-:Y:S05]  /*3b50*/  BRA.U UP0, `(.L_x_75) ;  /* 0xfffffffd00507547 */ /* 0x000fea000b83ffff */
.L_x_72:
[----:B------:R-:W-:Y:S01]  /*3b60*/  UIADD3 UR9, UPT, UPT, UR9, 0xd0, URZ ;  /* 0x000000d009097890 */ /* 0x000fe2000fffe0ff */
[----:B------:R-:W-:-:S08]  /*3b70*/  UMOV UR16, UR15 ;  /* 0x0000000f00107c82 */ /* 0x000fd00008000000 */
[----:B------:R4:W-:Y:S01]  /*3b80*/  UTCBAR.2CTA.MULTICAST [UR9], URZ, UR11 ;  /* 0x000000ff090073e9 */ /* 0x0009e2000820080b */
[----:B------:R-:W-:Y:S02]  /*3b90*/  NOP ;  /* 0x0000000000007918 */ /* 0x000fe40000000000 */
.L_x_70:
[----:B------:R-:W-:Y:S01]  /*3ba0*/  UIADD3 UR18, UPT, UPT, UR18, 0x1, URZ ;  /* 0x0000000112127890 */ /* 0x000fe2000fffe0ff */
[----:B------:R-:W-:-:S03]  /*3bb0*/  ISETP.NE.AND P0, PT, R8, 0x2, PT ;  /* 0x000000020800780c */ /* 0x000fc60003f05270 */
[----:B------:R-:W-:Y:S01]  /*3bc0*/  UISETP.NE.AND UP0, UPT, UR18, 0x4, UPT ;  /* 0x000000041200788c */ /* 0x000fe2000bf05270 */
[----:B-12---:R-:W-:Y:S02]  /*3bd0*/  SEL R0, RZ, 0x1, P0 ;  /* 0x00000001ff007807 */ /* 0x006fe40000000000 */
[----:B------:R-:W-:Y:S01]  /*3be0*/  SEL R8, R8, RZ, P0 ;  /* 0x000000ff08087207 */ /* 0x000fe20000000000 */
[----:B------:R-:W-:Y:S01]  /*3bf0*/  USEL UR8, URZ, 0x1, UP0 ;  /* 0x00000001ff087887 */ /* 0x000fe20008000000 */
[----:B------:R-:W-:Y:S01]  /*3c00*/  LOP3.LUT R3, R3, R0, RZ, 0x3c, !PT ;  /* 0x0000000003037212 */ /* 0x000fe200078e3cff */
[----:B------:R-:W-:-:S04]  /*3c10*/  USEL UR18, UR18, URZ, UP0 ;  /* 0x000000ff12127287 */ /* 0x000fc80008000000 */
[----:B------:R-:W-:Y:S01]  /*3c20*/  LOP3.LUT R9, R9, UR8, RZ, 0x3c, !PT ;  /* 0x0000000809097c12 */ /* 0x000fe2000f8e3cff */
[----:B------:R-:W-:Y:S07]  /*3c30*/  @P1 BRA `(.L_x_76) ;  /* 0xfffffff800881947 */ /* 0x000fee000383ffff */
[----:B------:R-:W1:Y:S01]  /*3c40*/  S2UR UR6, SR_CgaCtaId ;  /* 0x00000000000679c3 */ /* 0x000e620000008800 */
[----:B------:R-:W-:Y:S01]  /*3c50*/  ELECT P0, URZ, PT ;  /* 0x0000000000ff782f */ /* 0x000fe20003800000 */
[----:B------:R-:W-:Y:S01]  /*3c60*/  HFMA2 R0, -RZ, RZ, 0, 5.9604644775390625e-08 ;  /* 0x00000001ff007431 */ /* 0x000fe200000001ff */
[----:B------:R-:W-:-:S05]  /*3c70*/  UMOV UR8, 0x40 ;  /* 0x0000004000087882 */ /* 0x000fca0000000000 */
[----:B------:R-:W-:Y:S01]  /*3c80*/  UVIRTCOUNT.DEALLOC.SMPOOL 0x80 ;  /* 0x000000800000784c */ /* 0x000fe20000000000 */
[----:B------:R-:W-:Y:S02]  /*3c90*/  UISETP.NE.AND UP0, UPT, UR5, URZ, UPT ;  /* 0x000000ff0500728c */ /* 0x000fe4000bf05270 */
[----:B-1----:R-:W-:-:S09]  /*3ca0*/  ULEA UR6, UR6, UR8, 0x18 ;  /* 0x0000000806067291 */ /* 0x002fd2000f8ec0ff */
[----:B------:R1:W-:Y:S01]  /*3cb0*/  @P0 STS.U8 [UR6+0x1c], R0 ;  /* 0x00001c00ff000988 */ /* 0x0003e20008000006 */
[----:B------:R-:W-:Y:S05]  /*3cc0*/  BRA.U UP0, `(.L_x_77) ;  /* 0x0000000100a07547 */ /* 0x000fea000b800000 */
[----:B------:R-:W-:Y:S01]  /*3cd0*/  UIADD3 UR5, UPT, UPT, UR7, 0xf0, URZ ;  /* 0x000000f007057890 */ /* 0x000fe2000fffe0ff */
[----:B------:R-:W-:-:S03]  /*3ce0*/  SHF.L.U32 R3, R9, 0x1f, RZ ;  /* 0x0000001f09037819 */ /* 0x000fc600000006ff */
[----:B------:R-:W-:-:S09]  /*3cf0*/  ULEA UR8, UR18, UR5, 0x3 ;  /* 0x0000000512087291 */ /* 0x000fd2000f8e18ff */
[----:B------:R-:W2:Y:S02]  /*3d00*/  SYNCS.PHASECHK.TRANS64.TRYWAIT P0, [UR8], R3 ;  /* 0x00000003ff0075a7 */ /* 0x000ea40008001108 */
[----:B--2---:R-:W-:Y:S05]  /*3d10*/  @!P0 BRA `(.L_x_78) ;  /* 0x0000005000cc8947 */ /* 0x004fea0003800000 */
.L_x_178:
[----:B----4-:R-:W-:-:S04]  /*3d20*/  UIADD3 UR9, UPT, UPT, UR18, 0x1, URZ ;  /* 0x0000000112097890 */ /* 0x010fc8000fffe0ff */
        /* <DEDUP_REMOVED lines=8> */
.L_x_180:
        /* <DEDUP_REMOVED lines=9> */
.L_x_182:
[----:B------:R-:W-:-:S04]  /*3e40*/  UIADD3 UR9, UPT, UPT, UR9, 0x1, URZ ;  /* 0x0000000109097890 */ /* 0x000fc8000fffe0ff */
[----:B------:R-:W-:-:S04]  /*3e50*/  UISETP.NE.AND UP1, UPT, UR9, 0x4, UPT ;  /* 0x000000040900788c */ /* 0x000fc8000bf25270 */
[----:B------:R-:W-:Y:S02]  /*3e60*/  USEL UR8, URZ, 0x1, UP1 ;  /* 0x00000001ff087887 */ /* 0x000fe40008800000 */
[----:B------:R-:W-:-:S04]  /*3e70*/  USEL UR9, UR9, URZ, UP1 ;  /* 0x000000ff09097287 */ /* 0x000fc80008800000 */
[----:B------:R-:W-:Y:S01]  /*3e80*/  ULEA UR9, UR9, UR5, 0x3 ;  /* 0x0000000509097291 */ /* 0x000fe2000f8e18ff */
[----:B-1----:R-:W-:-:S04]  /*3e90*/  LOP3.LUT R3, R2, UR8, RZ, 0x3c, !PT ;  /* 0x0000000802037c12 */ /* 0x002fc8000f8e3cff */
[----:B------:R-:W-:Y:S01]  /*3ea0*/  SHF.L.U32 R3, R3, 0x1f, RZ ;  /* 0x0000001f03037819 */ /* 0x000fe200000006ff */
[----:B------:R-:W-:-:S04]  /*3eb0*/  IMAD.U32 R0, RZ, RZ, UR9 ;  /* 0x00000009ff007e24 */ /* 0x000fc8000f8e00ff */
[----:B------:R1:W2:Y:S03]  /*3ec0*/  SYNCS.PHASECHK.TRANS64.TRYWAIT P0, [R0+URZ], R3 ;  /* 0x00000003000075a7 */ /* 0x0002a600080011ff */
[----:B--2---:R-:W-:Y:S05]  /*3ed0*/  @!P0 NANOSLEEP.SYNCS 0x989680 ;  /* 0x009896800000895d */ /* 0x004fea0003900000 */
[----:B------:R-:W2:Y:S02]  /*3ee0*/  @!P0 SYNCS.PHASECHK.TRANS64 P0, [R0+URZ], R3 ;  /* 0x00000003000085a7 */ /* 0x000ea400080010ff */
[----:B--2---:R-:W-:Y:S05]  /*3ef0*/  @P0 BRA `(.L_x_81) ;  /* 0x0000000000200947 */ /* 0x004fea0003800000 */
.L_x_82:
[----:B--2---:R2:W4:Y:S02]  /*3f00*/  SYNCS.PHASECHK.TRANS64.TRYWAIT P0, [R0+URZ], R3 ;  /* 0x00000003000075a7 */ /* 0x00452400080011ff */
[----:B----4-:R-:W-:Y:S05]  /*3f10*/  @!P0 NANOSLEEP.SYNCS 0x989680 ;  /* 0x009896800000895d */ /* 0x010fea0003900000 */
[----:B------:R-:W4:Y:S02]  /*3f20*/  @!P0 SYNCS.PHASECHK.TRANS64 P0, [R0+URZ], R3 ;  /* 0x00000003000085a7 */ /* 0x000f2400080010ff */
[----:B----4-:R-:W-:Y:S05]  /*3f30*/  @!P0 BRA `(.L_x_82) ;  /* 0xfffffffc00f08947 */ /* 0x010fea000383ffff */
[----:B------:R-:W-:Y:S05]  /*3f40*/  BRA `(.L_x_81) ;  /* 0x00000000000c7947 */ /* 0x000fea0003800000 */
.L_x_77:
[----:B------:R-:W-:-:S04]  /*3f50*/  UIADD3 UR5, UPT, UPT, UR7, 0x130, URZ ;  /* 0x0000013007057890 */ /* 0x000fc8000fffe0ff */
[----:B------:R-:W-:-:S09]  /*3f60*/  UPRMT UR5, UR4, 0x654, UR5 ;  /* 0x0000065404057896 */ /* 0x000fd20008000005 */
[----:B------:R-:W-:Y:S03]  /*3f70*/  SYNCS.ARRIVE.TRANS64.RED.A1T0 RZ, [UR5], RZ ;  /* 0x000000ffffff79a7 */ /* 0x000fe60008100405 */
.L_x_81:
[----:B-12---:R-:W-:Y:S01]  /*3f80*/  SHF.L.U32 R3, RZ, 0x1f, RZ ;  /* 0x0000001fff037819 */ /* 0x006fe200000006ff */
[----:B------:R-:W-:Y:S01]  /*3f90*/  UIADD3 UR5, UPT, UPT, UR7, 0x130, URZ ;  /* 0x0000013007057890 */ /* 0x000fe2000fffe0ff */
[----:B------:R-:W-:Y:S02]  /*3fa0*/  PLOP3.LUT P0, PT, PT, PT, UP0, 0x80, 0x8 ;  /* 0x000000000008781c */ /* 0x000fe40003f0f008 */
[----:B------:R-:W1:Y:S02]  /*3fb0*/  SYNCS.PHASECHK.TRANS64.TRYWAIT P1, [UR7+0x130], R3 ;  /* 0x00013003ff0075a7 */ /* 0x000e640008021107 */
[----:B-1----:R-:W-:Y:S09]  /*3fc0*/  @!P1 BRA `(.L_x_83) ;  /* 0x0000005000689947 */ /* 0x002ff20003800000 */
.L_x_184:
[----:B------:R-:W-:Y:S01]  /*3fd0*/  @!UP0 UPRMT UR5, UR4, 0x654, UR5 ;  /* 0x0000065404058896 */ /* 0x000fe20008000005 */
[----:B------:R-:W-:Y:S02]  /*3fe0*/  UMOV UR8, 0xffff ;  /* 0x0000ffff00087882 */ /* 0x000fe40000000000 */
[----:B------:R-:W-:-:S06]  /*3ff0*/  UMOV UR4, 0x1 ;  /* 0x0000000100047882 */ /* 0x000fcc0000000000 */
[----:B------:R-:W-:Y:S01]  /*4000*/  @!P0 SYNCS.ARRIVE.TRANS64.RED.A1T0 RZ, [UR5], RZ ;  /* 0x000000ffffff89a7 */ /* 0x000fe20008100405 */
[----:B------:R-:W-:Y:S01]  /*4010*/  NOP ;  /* 0x0000000000007918 */ /* 0x000fe20000000000 */
[----:B-1----:R-:W1:Y:S01]  /*4020*/  LDS R0, [UR6+0x14] ;  /* 0x00001406ff007984 */ /* 0x002e620008000800 */
[----:B------:R-:W-:-:S04]  /*4030*/  ULOP3.LUT UR5, UR21, 0xffff, URZ, 0xc0, !UPT ;  /* 0x0000ffff15057892 */ /* 0x000fc8000f8ec0ff */
[----:B------:R-:W-:-:S04]  /*4040*/  USHF.R.U32.HI UR5, URZ, 0x5, UR5 ;  /* 0x00000005ff057899 */ /* 0x000fc80008011605 */
[----:B------:R-:W-:Y:S02]  /*4050*/  USHF.L.U32 UR8, UR8, UR5, URZ ;  /* 0x0000000508087299 */ /* 0x000fe400080006ff */
[----:B------:R-:W-:-:S04]  /*4060*/  USHF.L.U32 UR4, UR4, UR5, URZ ;  /* 0x0000000504047299 */ /* 0x000fc800080006ff */
[----:B-1----:R-:W-:-:S04]  /*4070*/  LOP3.LUT R0, R0, UR8, RZ, 0xc0, !PT ;  /* 0x0000000800007c12 */ /* 0x002fc8000f8ec0ff */
[----:B------:R-:W-:-:S13]  /*4080*/  ISETP.NE.AND P0, PT, R0, UR8, PT ;  /* 0x0000000800007c0c */ /* 0x000fda000bf05270 */
[----:B------:R-:W-:Y:S05]  /*4090*/  @P0 BRA `(.L_x_84) ;  /* 0x0000000000580947 */ /* 0x000fea0003800000 */
[----:B------:R-:W1:Y:S02]  /*40a0*/  LDS R0, [UR6+0x18] ;  /* 0x00001806ff007984 */ /* 0x000e640008000800 */
[----:B-1----:R-:W-:-:S04]  /*40b0*/  LOP3.LUT R0, R0, UR4, RZ, 0xc0, !PT ;  /* 0x0000000400007c12 */ /* 0x002fc8000f8ec0ff */
[----:B------:R-:W-:-:S13]  /*40c0*/  ISETP.NE.AND P0, PT, R0, UR4, PT ;  /* 0x0000000400007c0c */ /* 0x000fda000bf05270 */
[----:B------:R-:W-:Y:S05]  /*40d0*/  @P0 BRA `(.L_x_85) ;  /* 0x00000000003c0947 */ /* 0x000fea0003800000 */
[----:B------:R-:W1:Y:S01]  /*40e0*/  S2R R2, SR_LANEID ;  /* 0x0000000000027919 */ /* 0x000e620000000000 */
[----:B------:R-:W-:Y:S01]  /*40f0*/  ULOP3.LUT UR8, URZ, UR8, URZ, 0x33, !UPT ;  /* 0x00000008ff087292 */ /* 0x000fe2000f8e33ff */
[----:B------:R-:W-:Y:S01]  /*4100*/  LOP3.LUT R4, RZ, UR4, RZ, 0x33, !PT ;  /* 0x00000004ff047c12 */ /* 0x000fe2000f8e33ff */
[----:B------:R-:W-:Y:S02]  /*4110*/  VOTEU.ANY UR7, UPT, PT ;  /* 0x0000000000077886 */ /* 0x000fe400038e0100 */
[----:B------:R-:W-:Y:S01]  /*4120*/  UFLO.U32 UR7, UR7 ;  /* 0x00000007000772bd */ /* 0x000fe200080e0000 */
[----:B------:R-:W2:Y:S01]  /*4130*/  REDUX UR4, R4 ;  /* 0x00000000040473c4 */ /* 0x000ea20000000000 */
[----:B------:R-:W-:-:S06]  /*4140*/  IMAD.U32 R0, RZ, RZ, UR8 ;  /* 0x00000008ff007e24 */ /* 0x000fcc000f8e00ff */
[----:B------:R1:W-:Y:S01]  /*4150*/  UTCATOMSWS.AND URZ, UR8 ;  /* 0x0000000800ff79e3 */ /* 0x0003e20008000000 */
[----:B------:R-:W3:Y:S01]  /*4160*/  REDUX UR5, R0 ;  /* 0x00000000000573c4 */ /* 0x000ee20000000000 */
[----:B-1----:R-:W-:Y:S01]  /*4170*/  ISETP.EQ.U32.AND P0, PT, R2, UR7, PT ;  /* 0x0000000702007c0c */ /* 0x002fe2000bf02070 */
[----:B--2---:R-:W-:Y:S01]  /*4180*/  IMAD.U32 R2, RZ, RZ, UR4 ;  /* 0x00000004ff027e24 */ /* 0x004fe2000f8e00ff */
[----:B---3--:R-:W-:-:S11]  /*4190*/  MOV R3, UR5 ;  /* 0x0000000500037c02 */ /* 0x008fd60008000f00 */
[----:B------:R1:W-:Y:S04]  /*41a0*/  @P0 ATOMS.AND RZ, [UR6+0x14], R3 ;  /* 0x00001403ffff098c */ /* 0x0003e8000a800006 */
[----:B------:R1:W-:Y:S01]  /*41b0*/  @P0 ATOMS.AND RZ, [UR6+0x18], R2 ;  /* 0x00001802ffff098c */ /* 0x0003e2000a800006 */
[----:B------:R-:W-:Y:S05]  /*41c0*/  BRA `(.L_x_86) ;  /* 0x0000000000147947 */ /* 0x000fea0003800000 */
.L_x_85:
[----:B------:R-:W-:Y:S02]  /*41d0*/  MOV R2, 0x41f0 ;  /* 0x000041f000027802 */ /* 0x000fe40000000f00 */
[----:B---345:R-:W-:Y:S05]  /*41e0*/  CALL.REL.NOINC `($__internal_0_$__cuda_sm10x_tcgen05_guardrail_trap_col_being_dealloced_not_returned_by_alloc) ;  /* 0x0000005400487944 */ /* 0x038fea0003c00000 */
[----:B------:R-:W-:Y:S05]  /*41f0*/  BRA `(.L_x_86) ;  /* 0x0000000000087947 */ /* 0x000fea0003800000 */
.L_x_84:
[----:B------:R-:W-:Y:S02]  /*4200*/  MOV R2, 0x4220 ;  /* 0x0000422000027802 */ /* 0x000fe40000000f00 */
[----:B---345:R-:W-:Y:S05]  /*4210*/  CALL.REL.NOINC `($__internal_2_$__cuda_sm10x_tcgen05_guardrail_trap_unallocated_columns_being_dealloced) ;  /* 0x0000005400547944 */ /* 0x038fea0003c00000 */
.L_x_86:
[----:B------:R-:W-:Y:S01]  /*4220*/  NOP ;  /* 0x0000000000007918 */ /* 0x000fe20000000000 */
[----:B----4-:R-:W-:Y:S05]  /*4230*/  EXIT ;  /* 0x000000000000794d */ /* 0x010fea0003800000 */
.L_x_57:
[----:B------:R-:W-:-:S09]  /*4240*/  UISETP.NE.OR UP5, UPT, UR10, 0x3, !UP5 ;  /* 0x000000030a00788c */ /* 0x000fd2000efa5670 */
[----:B------:R-:W-:Y:S05]  /*4250*/  BRA.U UP5, `(.L_x_87) ;  /* 0x0000001105787547 */ /* 0x000fea000b800000 */
[----:B------:R-:W1:Y:S01]  /*4260*/  LDC R0, c[0x0][0xb30] ;  /* 0x0002cc00ff007b82 */ /* 0x000e620000000800 */
[----:B------:R-:W2:Y:S01]  /*4270*/  LDCU.64 UR8, c[0x0][0x888] ;  /* 0x00011100ff0877ac */ /* 0x000ea20008000a00 */
[----:B------:R-:W-:Y:S02]  /*4280*/  HFMA2 R25, -RZ, RZ, 0, 0 ;  /* 0x00000000ff197431 */ /* 0x000fe400000001ff */
[----:B-----5:R-:W-:Y:S01]  /*4290*/  IMAD.MOV.U32 R32, RZ, RZ, 0x1 ;  /* 0x00000001ff207424 */ /* 0x020fe200078e00ff */
[----:B------:R-:W-:Y:S01]  /*42a0*/  MOV R23, 0x1000 ;  /* 0x0000100000177802 */ /* 0x000fe20000000f00 */
[----:B------:R-:W3:Y:S01]  /*42b0*/  LDCU.64 UR4, c[0x0][0x890] ;  /* 0x00011200ff0477ac */ /* 0x000ee20008000a00 */
[----:B------:R-:W-:Y:S01]  /*42c0*/  IMAD.MOV.U32 R27, RZ, RZ, RZ ;  /* 0x000000ffff1b7224 */ /* 0x000fe200078e00ff */
[----:B------:R-:W4:Y:S01]  /*42d0*/  LDC R19, c[0x0][0x370] ;  /* 0x0000dc00ff137b82 */ /* 0x000f220000000800 */
[----:B------:R-:W-:Y:S01]  /*42e0*/  UMOV UR7, 0x400 ;  /* 0x0000040000077882 */ /* 0x000fe20000000000 */
[----:B------:R-:W-:-:S02]  /*42f0*/  UPLOP3.LUT UP1, UPT, UPT, UPT, UPT, 0x40, 0x4 ;  /* 0x000000000004789c */ /* 0x000fc40003f2e870 */
[----:B------:R-:W-:-:S04]  /*4300*/  ULEA UR7, UR37, UR7, 0x18 ;  /* 0x0000000725077291 */ /* 0x000fc8000f8ec0ff */
[----:B------:R-:W4:Y:S01]  /*4310*/  LDC R2, c[0x0][0xb0c] ;  /* 0x0002c300ff027b82 */ /* 0x000f220000000800 */
[----:B------:R-:W-:Y:S02]  /*4320*/  UIADD3 UR13, UPT, UPT, UR7, 0x78, URZ ;  /* 0x00000078070d7890 */ /* 0x000fe4000fffe0ff */
[----:B--2---:R-:W-:Y:S02]  /*4330*/  UISETP.NE.U32.AND UP3, UPT, UR8, URZ, UPT ;  /* 0x000000ff0800728c */ /* 0x004fe4000bf65070 */
[----:B------:R-:W-:Y:S02]  /*4340*/  UIADD3 UR41, UPT, UPT, UR7, 0x60, URZ ;  /* 0x0000006007297890 */ /* 0x000fe4000fffe0ff */
[----:B---3--:R-:W-:Y:S01]  /*4350*/  UISETP.NE.U32.AND UP4, UPT, UR4, URZ, UPT ;  /* 0x000000ff0400728c */ /* 0x008fe2000bf85070 */
[----:B------:R-:W2:Y:S01]  /*4360*/  LDC R18, c[0x0][0xb20] ;  /* 0x0002c800ff127b82 */ /* 0x000ea20000000800 */
[----:B-1----:R-:W-:Y:S01]  /*4370*/  ISETP.NE.AND P1, PT, R0, 0x1, PT ;  /* 0x000000010000780c */ /* 0x002fe20003f25270 */
[----:B------:R-:W-:-:S02]  /*4380*/  UISETP.NE.AND.EX UP3, UPT, UR9, URZ, UPT, UP3 ;  /* 0x000000ff0900728c */ /* 0x000fc4000bf65330 */
[----:B------:R-:W-:Y:S02]  /*4390*/  UIADD3 UR33, UPT, UPT, UR7, 0x68, URZ ;  /* 0x0000006807217890 */ /* 0x000fe4000fffe0ff */
[----:B------:R-:W-:Y:S02]  /*43a0*/  UIADD3 UR25, UPT, UPT, UR7, 0x70, URZ ;  /* 0x0000007007197890 */ /* 0x000fe4000fffe0ff */
[----:B------:R-:W1:Y:S01]  /*43b0*/  LDC.64 R36, c[0x0][0x348] ;  /* 0x0000d200ff247b82 */ /* 0x000e620000000a00 */
[----:B------:R-:W-:Y:S02]  /*43c0*/  UPRMT UR13, UR37, 0x654, UR13 ;  /* 0x00000654250d7896 */ /* 0x000fe4000800000d */
[----:B------:R-:W-:-:S05]  /*43d0*/  UISETP.NE.AND.EX UP4, UPT, UR5, URZ, UPT, UP4 ;  /* 0x000000ff0500728c */ /* 0x000fca000bf85340 */
[----:B------:R-:W3:Y:S08]  /*43e0*/  LDC.64 R16, c[0x0][0xb10] ;  /* 0x0002c400ff107b82 */ /* 0x000ef00000000a00 */
[----:B------:R-:W1:Y:S08]  /*43f0*/  LDC.64 R6, c[0x0][0xb18] ;  /* 0x0002c600ff067b82 */ /* 0x000e700000000a00 */
[----:B------:R-:W1:Y:S08]  /*4400*/  LDC.64 R4, c[0x0][0xb28] ;  /* 0x0002ca00ff047b82 */ /* 0x000e700000000a00 */
[----:B--2-4-:R-:W1:Y:S02]  /*4410*/  LDC R22, c[0x0][0x374] ;  /* 0x0000dd00ff167b82 */ /* 0x014e640000000800 */
.L_x_98:
[----:B------:R-:W-:Y:S02]  /*4420*/  LEA R0, R27, UR7, 0x3 ;  /* 0x000000071b007c11 */ /* 0x000fe4000f8e18ff */
[----:B------:R-:W-:Y:S02]  /*4430*/  SHF.L.U32 R3, R25, 0x1f, RZ ;  /* 0x0000001f19037819 */ /* 0x000fe400000006ff */
[----:B------:R-:W-:Y:S02]  /*4440*/  LEA R28, R27, UR7, 0x4 ;  /* 0x000000071b1c7c11 */ /* 0x000fe4000f8e20ff */
[----:B--2---:R-:W2:Y:S02]  /*4450*/  SYNCS.PHASECHK.TRANS64.TRYWAIT P0, [R0+URZ+0xb0], R3 ;  /* 0x0000b003000075a7 */ /* 0x004ea400080011ff */
[----:B--2---:R-:W-:Y:S05]  /*4460*/  @!P0 BRA `(.L_x_88) ;  /* 0x0000004c00588947 */ /* 0x004fea0003800000 */
.L_x_185:
[----:B------:R-:W-:Y:S01]  /*4470*/  ISETP.GE.AND P0, PT, R26, 0x1, PT ;  /* 0x000000011a00780c */ /* 0x000fe20003f06270 */
[----:B------:R-:W4:Y:S01]  /*4480*/  LDS.128 R28, [R28+0x140] ;  /* 0x000140001c1c7984 */ /* 0x000f220000000c00 */
[----:B--2---:R-:W-:Y:S01]  /*4490*/  VIADD R0, R0, 0xc0 ;  /* 0x000000c000007836 */ /* 0x004fe20000000000 */
[----:B------:R-:W-:Y:S01]  /*44a0*/  @!PT LDS RZ, [RZ] ;  /* 0x00000000fffff984 */ /* 0x000fe20000000800 */
[----:B------:R-:W-:Y:S01]  /*44b0*/  @!PT LDS RZ, [RZ] ;  /* 0x00000000fffff984 */ /* 0x000fe20000000800 */
[----:B------:R-:W-:Y:S01]  /*44c0*/  @!PT LDS RZ, [RZ] ;  /* 0x00000000fffff984 */ /* 0x000fe20000000800 */
[----:B------:R-:W-:Y:S01]  /*44d0*/  @!PT LDS RZ, [RZ] ;  /* 0x00000000fffff984 */ /* 0x000fe20000000800 */
[----:B------:R2:W-:Y:S06]  /*44e0*/  MEMBAR.ALL.CTA ;  /* 0x0000000000007992 */ /* 0x0005ec0000008000 */
[----:B--2---:R-:W2:Y:S01]  /*44f0*/  FENCE.VIEW.ASYNC.S ;  /* 0x00000000000073c6 */ /* 0x004ea20000000000 */
[----:B------:R-:W-:Y:S04]  /*4500*/  PRMT R0, RZ, 0x654, R0 ;  /* 0x00000654ff007816 */ /* 0x000fe80000000000 */
[----:B--2---:R2:W-:Y:S01]  /*4510*/  SYNCS.ARRIVE.TRANS64.RED.A1T0 RZ, [R0+URZ], RZ ;  /* 0x000000ff00ff79a7 */ /* 0x0045e200081004ff */
[----:B----4-:R-:W-:Y:S11]  /*4520*/  LOP3.LUT P3, RZ, R30, 0x1, RZ, 0xc0, !PT ;  /* 0x000000011eff7812 */ /* 0x010ff6000786c0ff */
[----:B------:R-:W-:Y:S02]  /*4530*/  @!UPT UIADD3 URZ, UPT, UPT, URZ, URZ, URZ ;  /* 0x000000fffffff290 */ /* 0x000fe4000fffe0ff */
[----:B------:R-:W-:Y:S02]  /*4540*/  @P3 MOV R13, R28 ;  /* 0x0000001c000d3202 */ /* 0x000fe40000000f00 */
[----:B------:R-:W-:Y:S01]  /*4550*/  @P3 LOP3.LUT R8, R29, 0xffff, RZ, 0xc0, !PT ;  /* 0x0000ffff1d083812 */ /* 0x000fe200078ec0ff */
[----:B--2---:R-:W-:Y:S06]  /*4560*/  @!P0 BRA `(.L_x_89) ;  /* 0x0000000000a48947 */ /* 0x004fec0003800000 */
[----:B-1----:R-:W-:Y:S01]  /*4570*/  IMAD.HI.U32 R33, R22, R7, RZ ;  /* 0x0000000716217227 */ /* 0x002fe200078e00ff */
[----:B------:R-:W-:Y:S02]  /*4580*/  ISETP.NE.AND P0, PT, R6, 0x1, PT ;  /* 0x000000010600780c */ /* 0x000fe40003f05270 */
[----:B------:R-:W-:Y:S01]  /*4590*/  ISETP.NE.AND P2, PT, R26, 0x1, PT ;  /* 0x000000011a00780c */ /* 0x000fe20003f45270 */
[----:B---3--:R-:W-:Y:S01]  /*45a0*/  IMAD.HI.U32 R34, R19, R16, RZ ;  /* 0x0000001013227227 */ /* 0x008fe200078e00ff */
[----:B------:R-:W-:Y:S02]  /*45b0*/  SHF.R.U32.HI R33, RZ, R18, R33 ;  /* 0x00000012ff217219 */ /* 0x000fe40000011621 */
[----:B------:R-:W-:Y:S01]  /*45c0*/  ISETP.NE.AND P4, PT, R2, 0x1, PT ;  /* 0x000000010200780c */ /* 0x000fe20003f85270 */
[----:B------:R-:W-:Y:S01]  /*45d0*/  IMAD.HI.U32 R38, R13, R16, RZ ;  /* 0x000000100d267227 */ /* 0x000fe200078e00ff */
[----:B------:R-:W-:Y:S02]  /*45e0*/  SHF.R.U32.HI R34, RZ, R17, R34 ;  /* 0x00000011ff227219 */ /* 0x000fe40000011622 */
[----:B------:R-:W-:Y:S01]  /*45f0*/  SEL R3, R22, R33, !P0 ;  /* 0x0000002116037207 */ /* 0x000fe20004000000 */
[C---:B------:R-:W-:Y:S01]  /*4600*/  IMAD.HI.U32 R33, R8.reuse, R7, RZ ;  /* 0x0000000708217227 */ /* 0x040fe200078e00ff */
[----:B------:R-:W-:Y:S02]  /*4610*/  SEL R11, R19, R34, !P4 ;  /* 0x00000022130b7207 */ /* 0x000fe40006000000 */
[----:B------:R-:W-:Y:S01]  /*4620*/  SHF.R.U32.HI R38, RZ, R17, R38 ;  /* 0x00000011ff267219 */ /* 0x000fe20000011626 */
[----:B------:R-:W-:Y:S01]  /*4630*/  IMAD.HI.U32 R40, R3, R4, RZ ;  /* 0x0000000403287227 */ /* 0x000fe200078e00ff */
[----:B------:R-:W-:Y:S03]  /*4640*/  SHF.R.U32.HI R33, RZ, R18, R33 ;  /* 0x00000012ff217219 */ /* 0x000fe60000011621 */
[----:B------:R-:W-:Y:S01]  /*4650*/  IMAD.HI.U32 R34, R11, R4, RZ ;  /* 0x000000040b227227 */ /* 0x000fe200078e00ff */
[----:B------:R-:W-:Y:S02]  /*4660*/  @P2 SHF.R.U32.HI R3, RZ, R5, R40 ;  /* 0x00000005ff032219 */ /* 0x000fe40000011628 */
[----:B------:R-:W-:Y:S02]  /*4670*/  SEL R9, R8, R33, !P0 ;  /* 0x0000002108097207 */ /* 0x000fe40004000000 */
[----:B------:R-:W-:Y:S01]  /*4680*/  @P2 SHF.R.U32.HI R11, RZ, R5, R34 ;  /* 0x00000005ff0b2219 */ /* 0x000fe20000011622 */
[C---:B------:R-:W-:Y:S01]  /*4690*/  IMAD R10, R26.reuse, R3, RZ ;  /* 0x000000031a0a7224 */ /* 0x040fe200078e02ff */
[----:B------:R-:W-:Y:S01]  /*46a0*/  SEL R3, R13, R38, !P4 ;  /* 0x000000260d037207 */ /* 0x000fe20006000000 */
[C---:B------:R-:W-:Y:S03]  /*46b0*/  IMAD.HI.U32 R14, R9.reuse, R4, RZ ;  /* 0x00000004090e7227 */ /* 0x040fe600078e00ff */
[----:B------:R-:W-:Y:S01]  /*46c0*/  ISETP.GE.AND P0, PT, R9, R10, PT ;  /* 0x0000000a0900720c */ /* 0x000fe20003f06270 */
[C---:B------:R-:W-:Y:S01]  /*46d0*/  IMAD R12, R26.reuse, R11, RZ ;  /* 0x0000000b1a0c7224 */ /* 0x040fe200078e02ff */
[-C--:B------:R-:W-:Y:S04]  /*46e0*/  SHF.R.U32.HI R14, RZ, R5.reuse, R14 ;  /* 0x00000005ff0e7219 */ /* 0x080fe8000001160e */
[----:B------:R-:W-:Y:S02]  /*46f0*/  ISETP.GE.OR P0, PT, R3, R12, P0 ;  /* 0x0000000c0300720c */ /* 0x000fe40000706670 */
[----:B------:R-:W-:Y:S05]  /*4700*/  SEL R15, R9, R14, !P2 ;  /* 0x0000000e090f7207 */ /* 0x000fea0005000000 */
[----:B------:R-:W-:Y:S04]  /*4710*/  IMAD.MOV R14, RZ, RZ, -R15 ;  /* 0x000000ffff0e7224 */ /* 0x000fe800078e0a0f */
[----:B------:R-:W-:Y:S02]  /*4720*/  IMAD R14, R26, R14, R9 ;  /* 0x0000000e1a0e7224 */ /* 0x000fe400078e0209 */
[C---:B------:R-:W-:Y:S05]  /*4730*/  @!P0 IMAD.HI.U32 R10, R3.reuse, R4, RZ ;  /* 0x00000004030a8227 */ /* 0x040fea00078e00ff */
[----:B------:R-:W-:Y:S04]  /*4740*/  @!P0 SHF.R.U32.HI R10, RZ, R5, R10 ;  /* 0x00000005ff0a8219 */ /* 0x000fe8000001160a */
[----:B------:R-:W-:Y:S01]  /*4750*/  @!P0 SEL R0, R3, R10, !P2 ;  /* 0x0000000a03008207 */ /* 0x000fe20005000000 */
[----:B------:R-:W-:Y:S03]  /*4760*/  IMAD.MOV R10, RZ, RZ, -R3 ;  /* 0x000000ffff0a7224 */ /* 0x000fe600078e0a03 */
[----:B------:R-:W-:Y:S01]  /*4770*/  @!P0 IADD3 R15, PT, PT, R15, -R0, RZ ;  /* 0x800000000f0f8210 */ /* 0x000fe20007ffe0ff */
[----:B------:R-:W-:Y:S01]  /*4780*/  @!P0 IMAD R0, R11, R14, R0 ;  /* 0x0000000e0b008224 */ /* 0x000fe200078e0200 */
[----:B------:R-:W-:Y:S01]  /*4790*/  IADD3 R11, PT, PT, -R9, RZ, RZ ;  /* 0x000000ff090b7210 */ /* 0x000fe20007ffe1ff */
[----:B------:R-:W-:Y:S02]  /*47a0*/  IMAD R13, R2, R10, R13 ;  /* 0x0000000a020d7224 */ /* 0x000fe400078e020d */
[----:B------:R-:W-:Y:S02]  /*47b0*/  @!P0 IMAD R9, R15, R26, R3 ;  /* 0x0000001a0f098224 */ /* 0x000fe400078e0203 */
[----:B------:R-:W-:Y:S02]  /*47c0*/  @!P0 IMAD.MOV.U32 R3, RZ, RZ, R0 ;  /* 0x000000ffff038224 */ /* 0x000fe400078e0000 */
[----:B------:R-:W-:Y:S02]  /*47d0*/  IMAD R8, R6, R11, R8 ;  /* 0x0000000b06087224 */ /* 0x000fe400078e0208 */
[----:B------:R-:W-:Y:S02]  /*47e0*/  IMAD R13, R3, R2, R13 ;  /* 0x00000002030d7224 */ /* 0x000fe400078e020d */
[----:B------:R-:W-:Y:S02]  /*47f0*/  IMAD R8, R9, R6, R8 ;  /* 0x0000000609087224 */ /* 0x000fe400078e0208 */
.L_x_89:
[----:B------:R-:W-:Y:S05]  /*4800*/  BRA.U UP1, `(.L_x_90) ;  /* 0x0000000101107547 */ /* 0x000fea000b800000 */
[----:B------:R-:W-:Y:S04]  /*4810*/  MOV R0, UR6 ;  /* 0x0000000600007c02 */ /* 0x000fe80008000f00 */
[----:B------:R-:W-:Y:S04]  /*4820*/  SHF.L.U32 R3, R0, 0x1f, RZ ;  /* 0x0000001f00037819 */ /* 0x000fe800000006ff */
[----:B------:R-:W2:Y:S02]  /*4830*/  SYNCS.PHASECHK.TRANS64.TRYWAIT P0, [UR7+0xa8], R3 ;  /* 0x0000a803ff0075a7 */ /* 0x000ea40008001107 */
[----:B--2---:R-:W-:Y:S05]  /*4840*/  @!P0 BRA `(.L_x_91) ;  /* 0x0000004800748947 */ /* 0x004fea0003800000 */
.L_x_90:
[----:B------:R-:W-:Y:S02]  /*4850*/  R2UR UR42, R20 ;  /* 0x00000000142a72ca */ /* 0x000fe400000e0000 */
[----:B------:R-:W-:Y:S02]  /*4860*/  R2UR UR43, R21 ;  /* 0x00000000152b72ca */ /* 0x000fe400000e0000 */
[----:B------:R-:W-:Y:S02]  /*4870*/  ISETP.NE.U32.AND P2, PT, RZ, UR4, PT ;  /* 0x00000004ff007c0c */ /* 0x000fe4000bf45070 */
[----:B------:R-:W-:Y:S02]  /*4880*/  SHF.L.U32 R12, R32, 0x1f, RZ ;  /* 0x0000001f200c7819 */ /* 0x000fe400000006ff */
[----:B------:R-:W-:Y:S05]  /*4890*/  ISETP.NE.AND.EX P2, PT, RZ, UR5, PT, P2 ;  /* 0x00000005ff007c0c */ /* 0x000fea000bf45320 */
[----:B------:R-:W-:Y:S02]  /*48a0*/  USHF.L.U32 UR42, UR42, 0x7, URZ ;  /* 0x000000072a2a7899 */ /* 0x000fe400080006ff */
[----:B------:R-:W-:Y:S01]  /*48b0*/  USHF.L.U32 UR43, UR43, 0x6, URZ ;  /* 0x000000062b2b7899 */ /* 0x000fe200080006ff */
[----:B------:R-:W-:Y:S11]  /*48c0*/  BRA.U !UP4, `(.L_x_92) ;  /* 0x000000010c347547 */ /* 0x000ff6000b800000 */
[----:B------:R-:W-:Y:S01]  /*48d0*/  UPLOP3.LUT UP0, UPT, UPT, UPT, UP3, 0x80, 0x8 ;  /* 0x000000000008789c */ /* 0x000fe20003f0f030 */
[----:B--2---:R-:W-:Y:S02]  /*48e0*/  HFMA2 R0, -RZ, RZ, 0, 5.9604644775390625e-08 ;  /* 0x00000001ff007431 */ /* 0x004fe400000001ff */
[----:B------:R-:W-:Y:S03]  /*48f0*/  IMAD.MOV.U32 R59, RZ, RZ, 0x1 ;  /* 0x00000001ff3b7424 */ /* 0x000fe600078e00ff */
[----:B------:R-:W-:Y:S05]  /*4900*/  PLOP3.LUT P0, PT, PT, PT, UP0, 0x80, 0x8 ;  /* 0x000000000008781c */ /* 0x000fea0003f0f008 */
[----:B------:R-:W2:Y:S01]  /*4910*/  @UP0 LDCU.64 UR10, c[0x0][0x888] ;  /* 0x00011100ff0a07ac */ /* 0x000ea20008000a00 */
[----:B------:R-:W-:Y:S07]  /*4920*/  @UP0 UIMAD UR8, UR36, UR4, URZ ;  /* 0x00000004240802a4 */ /* 0x000fee000f8e02ff */
[----:B------:R-:W-:Y:S01]  /*4930*/  @!P0 PRMT R59, R0, 0x7610, R59 ;  /* 0x00007610003b8816 */ /* 0x000fe2000000003b */
[----:B--2---:R-:W-:Y:S03]  /*4940*/  @UP0 UIMAD.WIDE UR10, UR8, 0x4, UR10 ;  /* 0x00000004080a08a5 */ /* 0x004fe6000f8e020a */
[----:B------:R-:W2:Y:S03]  /*4950*/  @!UP0 LDCU UR8, c[0x0][0x880] ;  /* 0x00011000ff0887ac */ /* 0x000ea60008000800 */
[----:B------:R-:W-:Y:S01]  /*4960*/  IMAD.U32 R10, RZ, RZ, UR10 ;  /* 0x0000000aff0a7e24 */ /* 0x000fe2000f8e00ff */
[----:B------:R-:W-:Y:S05]  /*4970*/  MOV R11, UR11 ;  /* 0x0000000b000b7c02 */ /* 0x000fea0008000f00 */
[----:B------:R4:W5:Y:S02]  /*4980*/  @P0 LDG.E R35, desc[UR46][R10.64] ;  /* 0x0000002e0a230981 */ /* 0x000964000c1e1900 */
[----:B--2-4-:R-:W-:Y:S07]  /*4990*/  @!P0 IMAD.U32 R35, RZ, RZ, UR8 ;  /* 0x00000008ff238e24 */ /* 0x014fee000f8e00ff */
.L_x_92:
[----:B-----5:R-:W-:Y:S01]  /*49a0*/  @!P2 FSETP.EQ.AND P0, PT, R35, RZ, PT ;  /* 0x000000ff2300a20b */ /* 0x020fe20003f02000 */
[----:B------:R-:W-:Y:S01]  /*49b0*/  @!UPT UIADD3 URZ, UPT, UPT, URZ, URZ, URZ ;  /* 0x000000fffffff290 */ /* 0x000fe2000fffe0ff */
[----:B------:R-:W-:Y:S11]  /*49c0*/  @!P2 BRA `(.L_x_93) ;  /* 0x000000000014a947 */ /* 0x000ff60003800000 */
[----:B------:R-:W-:Y:S02]  /*49d0*/  LOP3.LUT P2, RZ, R59, 0xff, RZ, 0xc0, !PT ;  /* 0x000000ff3bff7812 */ /* 0x000fe4000784c0ff */
[----:B------:R-:W-:Y:S04]  /*49e0*/  PLOP3.LUT P0, PT, PT, PT, UP0, 0x80, 0x8 ;  /* 0x000000000008781c */ /* 0x000fe80003f0f008 */
[----:B------:R-:W-:Y:S07]  /*49f0*/  PLOP3.LUT P0, PT, P0, PT, PT, 0x8, 0x80 ;  /* 0x000000000080781c */ /* 0x000fee000070e170 */
[----:B------:R-:W-:Y:S11]  /*4a00*/  @P2 FSETP.EQ.AND P0, PT, R35, RZ, PT ;  /* 0x000000ff2300220b */ /* 0x000ff60003f02000 */
[----:B------:R-:W-:Y:S02]  /*4a10*/  @!UPT UIADD3 URZ, UPT, UPT, URZ, URZ, URZ ;  /* 0x000000fffffff290 */ /* 0x000fe4000fffe0ff */
.L_x_93:
[----:B------:R-:W4:Y:S01]  /*4a20*/  SYNCS.PHASECHK.TRANS64.TRYWAIT P2, [UR7+0x80], R12 ;  /* 0x0000800cff0075a7 */ /* 0x000f220008041107 */
[----:B------:R-:W-:Y:S04]  /*4a30*/  ELECT P4, URZ, PT ;  /* 0x0000000000ff782f */ /* 0x000fe80003880000 */
[----:B------:R-:W-:Y:S11]  /*4a40*/  PLOP3.LUT P4, PT, P0, P4, PT, 0xf2, 0x2f ;  /* 0x00000000002f781c */ /* 0x000ff60000789e72 */
[----:B------:R-:W-:Y:S02]  /*4a50*/  @!UPT UIADD3 URZ, UPT, UPT, URZ, URZ, URZ ;  /* 0x000000fffffff290 */ /* 0x000fe4000fffe0ff */
[----:B-1----:R-:W-:Y:S05]  /*4a60*/  @!P4 IADD3 R9, P0, PT, R36, 0x580, RZ ;  /* 0x000005802409c810 */ /* 0x002fea0007f1e0ff */
[----:B--2---:R-:W-:Y:S01]  /*4a70*/  @!P4 IMAD.X R0, RZ, RZ, R37, P0 ;  /* 0x000000ffff00c224 */ /* 0x004fe200000e0625 */
[----:B----4-:R-:W-:Y:S07]  /*4a80*/  @!P2 BRA `(.L_x_94) ;  /* 0x0000004400fca947 */ /* 0x010fee0003800000 */
.L_x_188:
[----:B------:R-:W-:Y:S01]  /*4a90*/  @!P4 R2UR UR9, R9 ;  /* 0x000000000909c2ca */ /* 0x000fe200000e0000 */
[----:B------:R-:W-:Y:S01]  /*4aa0*/  VOTEU.ALL UP1, P4 ;  /* 0x0000000000ff7886 */ /* 0x000fe20002020000 */
[----:B------:R-:W-:Y:S01]  /*4ab0*/  @!P4 R2UR UR8, R0 ;  /* 0x000000000008c2ca */ /* 0x000fe200000e0000 */
[----:B------:R-:W-:Y:S01]  /*4ac0*/  VOTEU.ALL UP2, P4 ;  /* 0x0000000000ff7886 */ /* 0x000fe20002040000 */
[----:B------:R-:W-:Y:S01]  /*4ad0*/  UMOV UR16, 0x0 ;  /* 0x0000000000107882 */ /* 0x000fe20000000000 */
[----:B------:R-:W-:Y:S01]  /*4ae0*/  UMOV UR17, 0x10000000 ;  /* 0x1000000000117882 */ /* 0x000fe20000000000 */
[----:B------:R-:W-:Y:S01]  /*4af0*/  @!UP1 UIADD3 UR40, UPT, UPT, UR7, 0x200, URZ ;  /* 0x0000020007289890 */ /* 0x000fe2000fffe0ff */
[----:B------:R-:W-:Y:S01]  /*4b00*/  @!P4 IMAD.MOV.U32 R0, RZ, RZ, 0x1000 ;  /* 0x00001000ff00c424 */ /* 0x000fe200078e00ff */
[----:B------:R-:W-:Y:S01]  /*4b10*/  UMOV UR44, UR36 ;  /* 0x00000024002c7c82 */ /* 0x000fe20008000000 */
[----:B------:R-:W-:Y:S01]  /*4b20*/  @!UP1 UIADD3 UR10, UPT, UPT, UR42, 0x40, URZ ;  /* 0x000000402a0a9890 */ /* 0x000fe2000fffe0ff */
[----:B------:R-:W-:Y:S01]  /*4b30*/  @!P4 IADD3 R9, P0, PT, R36, 0x580, RZ ;  /* 0x000005802409c810 */ /* 0x000fe20007f1e0ff */
[----:B------:R-:W-:Y:S01]  /*4b40*/  UMOV UR11, UR43 ;  /* 0x0000002b000b7c82 */ /* 0x000fe20008000000 */
[----:B------:R-:W-:Y:S01]  /*4b50*/  UMOV UR12, UR36 ;  /* 0x00000024000c7c82 */ /* 0x000fe20008000000 */
[----:B------:R-:W-:Y:S01]  /*4b60*/  IMAD.U32 R10, RZ, RZ, UR9 ;  /* 0x00000009ff0a7e24 */ /* 0x000fe2000f8e00ff */
[----:B------:R-:W-:Y:S01]  /*4b70*/  UMOV UR9, UR41 ;  /* 0x0000002900097c82 */ /* 0x000fe20008000000 */
[----:B------:R-:W-:Y:S01]  /*4b80*/  IMAD.U32 R11, RZ, RZ, UR8 ;  /* 0x00000008ff0b7e24 */ /* 0x000fe2000f8e00ff */
[----:B------:R-:W-:Y:S02]  /*4b90*/  @!UP1 UIADD3 UR8, UPT, UPT, UR7, 0xa00, URZ ;  /* 0x00000a0007089890 */ /* 0x000fe4000fffe0ff */
[----:B------:R-:W-:Y:S01]  /*4ba0*/  @!P4 R2UR UR18, R10 ;  /* 0x000000000a12c2ca */ /* 0x000fe200000e0000 */
[----:B------:R-:W-:Y:S01]  /*4bb0*/  VOTEU.ALL UP1, P4 ;  /* 0x0000000000ff7886 */ /* 0x000fe20002020000 */
[----:B------:R-:W-:Y:S01]  /*4bc0*/  @!P4 R2UR UR19, R11 ;  /* 0x000000000b13c2ca */ /* 0x000fe200000e0000 */
[----:B------:R-:W-:Y:S11]  /*4bd0*/  UPRMT UR14, UR37, 0x654, UR41 ;  /* 0x00000654250e7896 */ /* 0x000ff60008000029 */
[----:B------:R-:W-:Y:S01]  /*4be0*/  @!UPT UIADD3 URZ, UPT, UPT, URZ, URZ, URZ ;  /* 0x000000fffffff290 */ /* 0x000fe2000fffe0ff */
[----:B------:R2:W-:Y:S01]  /*4bf0*/  @!UP2 UTMALDG.3D [UR40], [UR18], desc[UR16] ;  /* 0x000010281200a5b4 */ /* 0x0005e20008011000 */
[----:B------:R2:W-:Y:S01]  /*4c00*/  @!UP1 UTMALDG.3D [UR8], [UR18], desc[UR16] ;  /* 0x00001008120095b4 */ /* 0x0005e20008011000 */
[----:B------:R4:W-:Y:S01]  /*4c10*/  @!P4 SYNCS.ARRIVE.TRANS64.RED.A0TR RZ, [UR7+0x60], R0 ;  /* 0x00006000ffffc9a7 */ /* 0x0009e20008300407 */
[----:B------:R-:W-:Y:S01]  /*4c20*/  SYNCS.ARRIVE.TRANS64.RED.A1T0 RZ, [UR14], RZ ;  /* 0x000000ffffff79a7 */ /* 0x000fe2000810040e */
[----:B----4-:R-:W-:Y:S01]  /*4c30*/  @!P4 IMAD.X R0, RZ, RZ, R37, P0 ;  /* 0x000000ffff00c224 */ /* 0x010fe200000e0625 */
[----:B------:R-:W4:Y:S02]  /*4c40*/  SYNCS.PHASECHK.TRANS64.TRYWAIT P2, [UR7+0x88], R12 ;  /* 0x0000880cff0075a7 */ /* 0x000f240008041107 */
[----:B--2-4-:R-:W-:Y:S05]  /*4c50*/  @!P2 BRA `(.L_x_95) ;  /* 0x0000004400a0a947 */ /* 0x014fea0003800000 */
.L_x_190:
        /* <DEDUP_REMOVED lines=8> */
[----:B------:R-:W-:Y:S01]  /*4ce0*/  @!UP1 UIADD3 UR32, UPT, UPT, UR7, 0x1200, URZ ;  /* 0x0000120007209890 */ /* 0x000fe2000fffe0ff */
[----:B------:R-:W-:Y:S01]  /*4cf0*/  @!P4 IADD3 R21, P0, PT, R36, 0x580, RZ ;  /* 0x000005802415c810 */ /* 0x000fe20007f1e0ff */
[----:B------:R-:W-:Y:S01]  /*4d00*/  UMOV UR35, UR43 ;  /* 0x0000002b00237c82 */ /* 0x000fe20008000000 */
[----:B------:R-:W-:Y:S02]  /*4d10*/  @!UP1 UIADD3 UR10, UPT, UPT, UR42, 0x50, URZ ;  /* 0x000000502a0a9890 */ /* 0x000fe4000fffe0ff */
[----:B------:R-:W-:Y:S01]  /*4d20*/  IMAD.U32 R10, RZ, RZ, UR9 ;  /* 0x00000009ff0a7e24 */ /* 0x000fe2000f8e00ff */
[----:B------:R-:W-:Y:S01]  /*4d30*/  UMOV UR9, UR33 ;  /* 0x0000002100097c82 */ /* 0x000fe20008000000 */
[----:B------:R-:W-:Y:S01]  /*4d40*/  IMAD.U32 R11, RZ, RZ, UR8 ;  /* 0x00000008ff0b7e24 */ /* 0x000fe2000f8e00ff */
[----:B------:R-:W-:Y:S01]  /*4d50*/  @!UP1 UIADD3 UR8, UPT, UPT, UR7, 0x1a00, URZ ;  /* 0x00001a0007089890 */ /* 0x000fe2000fffe0ff */
[----:B------:R-:W-:Y:S01]  /*4d60*/  @!P4 IMAD.X R20, RZ, RZ, R37, P0 ;  /* 0x000000ffff14c224 */ /* 0x000fe200000e0625 */
[----:B------:R-:W-:Y:S01]  /*4d70*/  @!P4 R2UR UR18, R10 ;  /* 0x000000000a12c2ca */ /* 0x000fe200000e0000 */
[----:B------:R-:W-:Y:S01]  /*4d80*/  VOTEU.ALL UP1, P4 ;  /* 0x0000000000ff7886 */ /* 0x000fe20002020000 */
[----:B------:R-:W-:Y:S01]  /*4d90*/  @!P4 R2UR UR19, R11 ;  /* 0x000000000b13c2ca */ /* 0x000fe200000e0000 */
[----:B------:R-:W-:Y:S01]  /*4da0*/  UMOV UR11, UR43 ;  /* 0x0000002b000b7c82 */ /* 0x000fe20008000000 */
[----:B------:R-:W-:Y:S01]  /*4db0*/  UMOV UR12, UR36 ;  /* 0x00000024000c7c82 */ /* 0x000fe20008000000 */
[----:B------:R-:W-:Y:S10]  /*4dc0*/  UPRMT UR14, UR37, 0x654, UR33 ;  /* 0x00000654250e7896 */ /* 0x000ff40008000021 */
[----:B------:R2:W-:Y:S01]  /*4dd0*/  @!UP2 UTMALDG.3D [UR32], [UR18], desc[UR16] ;  /* 0x000010201200a5b4 */ /* 0x0005e20008011000 */
[----:B------:R2:W-:Y:S01]  /*4de0*/  @!UP1 UTMALDG.3D [UR8], [UR18], desc[UR16] ;  /* 0x00001008120095b4 */ /* 0x0005e20008011000 */
[----:B------:R2:W-:Y:S01]  /*4df0*/  @!P4 SYNCS.ARRIVE.TRANS64.RED.A0TR RZ, [UR7+0x68], R0 ;  /* 0x00006800ffffc9a7 */ /* 0x0005e20008300407 */
[----:B------:R-:W-:Y:S01]  /*4e00*/  SYNCS.ARRIVE.TRANS64.RED.A1T0 RZ, [UR14], RZ ;  /* 0x000000ffffff79a7 */ /* 0x000fe2000810040e */
[----:B------:R-:W4:Y:S02]  /*4e10*/  SYNCS.PHASECHK.TRANS64.TRYWAIT P2, [UR7+0x90], R12 ;  /* 0x0000900cff0075a7 */ /* 0x000f240008041107 */
[----:B--2-4-:R-:W-:Y:S05]  /*4e20*/  @!P2 BRA `(.L_x_96) ;  /* 0x000000440044a947 */ /* 0x014fea0003800000 */
.L_x_192:
[----:B------:R-:W2:Y:S01]  /*4e30*/  LDC.64 R14, c[0x0][0xb10] ;  /* 0x0002c400ff0e7b82 */ /* 0x000ea20000000a00 */
[----:B------:R-:W-:Y:S01]  /*4e40*/  @!P4 R2UR UR9, R21 ;  /* 0x000000001509c2ca */ /* 0x000fe200000e0000 */
[----:B------:R-:W-:Y:S01]  /*4e50*/  VOTEU.ALL UP1, P4 ;  /* 0x0000000000ff7886 */ /* 0x000fe20002020000 */
[----:B------:R-:W-:Y:S01]  /*4e60*/  @!P4 R2UR UR8, R20 ;  /* 0x000000001408c2ca */ /* 0x000fe200000e0000 */
[----:B------:R-:W-:Y:S01]  /*4e70*/  VOTEU.ALL UP2, P4 ;  /* 0x0000000000ff7886 */ /* 0x000fe20002040000 */
[----:B------:R-:W-:Y:S03]  /*4e80*/  UMOV UR16, 0x0 ;  /* 0x0000000000107882 */ /* 0x000fe60000000000 */
[----:B------:R-:W4:Y:S01]  /*4e90*/  LDC.64 R10, c[0x0][0xb18] ;  /* 0x0002c600ff0a7b82 */ /* 0x000f220000000a00 */
[----:B------:R-:W-:Y:S01]  /*4ea0*/  @!UP1 UIADD3 UR26, UPT, UPT, UR42, 0x20, URZ ;  /* 0x000000202a1a9890 */ /* 0x000fe2000fffe0ff */
[----:B------:R-:W-:Y:S01]  /*4eb0*/  @P3 SHF.R.U32.HI R24, RZ, 0x10, R29 ;  /* 0x00000010ff183819 */ /* 0x000fe2000001161d */
[----:B------:R-:W-:Y:S01]  /*4ec0*/  @!UP1 UIADD3 UR24, UPT, UPT, UR7, 0x2200, URZ ;  /* 0x0000220007189890 */ /* 0x000fe2000fffe0ff */
[----:B------:R-:W-:Y:S01]  /*4ed0*/  VIADD R27, R27, 0x1 ;  /* 0x000000011b1b7836 */ /* 0x000fe20000000000 */
[----:B------:R-:W-:Y:S03]  /*4ee0*/  UMOV UR17, 0x10000000 ;  /* 0x1000000000117882 */ /* 0x000fe60000000000 */
[----:B------:R-:W5:Y:S01]  /*4ef0*/  @!P1 LDC R0, c[0x0][0xb20] ;  /* 0x0002c800ff009b82 */ /* 0x000f620000000800 */
[----:B------:R-:W-:Y:S01]  /*4f00*/  UMOV UR27, UR43 ;  /* 0x0000002b001b7c82 */ /* 0x000fe20008000000 */
[----:B------:R-:W-:Y:S01]  /*4f10*/  IMAD.U32 R20, RZ, RZ, UR9 ;  /* 0x00000009ff147e24 */ /* 0x000fe2000f8e00ff */
[----:B------:R-:W-:Y:S05]  /*4f20*/  UMOV UR28, UR36 ;  /* 0x00000024001c7c82 */ /* 0x000fea0008000000 */
[----:B-1----:R-:W1:Y:S01]  /*4f30*/  @!P1 LDC R3, c[0x0][0xb0c] ;  /* 0x0002c300ff039b82 */ /* 0x002e620000000800 */
[----:B------:R-:W-:Y:S01]  /*4f40*/  IMAD.U32 R21, RZ, RZ, UR8 ;  /* 0x00000008ff157e24 */ /* 0x000fe2000f8e00ff */
[----:B------:R-:W-:Y:S01]  /*4f50*/  @!UP1 UIADD3 UR10, UPT, UPT, UR42, 0x60, URZ ;  /* 0x000000602a0a9890 */ /* 0x000fe2000fffe0ff */
[----:B------:R-:W-:Y:S01]  /*4f60*/  @!P4 R2UR UR18, R20 ;  /* 0x000000001412c2ca */ /* 0x000fe200000e0000 */
[----:B------:R-:W-:Y:S01]  /*4f70*/  @!UP1 UIADD3 UR8, UPT, UPT, UR7, 0x2a00, URZ ;  /* 0x00002a0007089890 */ /* 0x000fe2000fffe0ff */
[----:B------:R-:W-:Y:S01]  /*4f80*/  @!P4 IMAD.MOV.U32 R20, RZ, RZ, 0x1000 ;  /* 0x00001000ff14c424 */ /* 0x000fe200078e00ff */
[----:B------:R-:W-:Y:S01]  /*4f90*/  @!P4 R2UR UR19, R21 ;  /* 0x000000001513c2ca */ /* 0x000fe200000e0000 */
[----:B------:R-:W-:Y:S01]  /*4fa0*/  VOTEU.ALL UP1, P4 ;  /* 0x0000000000ff7886 */ /* 0x000fe20002020000 */
[----:B------:R-:W-:Y:S01]  /*4fb0*/  UMOV UR9, UR25 ;  /* 0x0000001900097c82 */ /* 0x000fe20008000000 */
[----:B------:R-:W-:Y:S01]  /*4fc0*/  UMOV UR11, UR43 ;  /* 0x0000002b000b7c82 */ /* 0x000fe20008000000 */
[----:B------:R-:W-:Y:S01]  /*4fd0*/  UMOV UR12, UR36 ;  /* 0x00000024000c7c82 */ /* 0x000fe20008000000 */
[----:B------:R-:W-:Y:S08]  /*4fe0*/  UPRMT UR14, UR37, 0x654, UR25 ;  /* 0x00000654250e7896 */ /* 0x000ff00008000019 */
[----:B------:R1:W-:Y:S02]  /*4ff0*/  @!UP2 UTMALDG.3D [UR24], [UR18], desc[UR16] ;  /* 0x000010181200a5b4 */ /* 0x0003e40008011000 */
[----:B-1----:R-:W-:Y:S01]  /*5000*/  @!P1 ISETP.NE.AND P2, PT, R3, 0x1, PT ;  /* 0x000000010300980c */ /* 0x002fe20003f45270 */
[C---:B--2---:R-:W-:Y:S01]  /*5010*/  @!P1 IMAD.HI.U32 R14, R13.reuse, R14, RZ ;  /* 0x0000000e0d0e9227 */ /* 0x044fe200078e00ff */
[----:B----4-:R-:W-:Y:S01]  /*5020*/  @!P1 ISETP.NE.AND P0, PT, R10, 0x1, PT ;  /* 0x000000010a00980c */ /* 0x010fe20003f05270 */
[----:B------:R1:W-:Y:S01]  /*5030*/  @!UP1 UTMALDG.3D [UR8], [UR18], desc[UR16] ;  /* 0x00001008120095b4 */ /* 0x0003e20008011000 */
[----:B------:R1:W-:Y:S01]  /*5040*/  @!P4 SYNCS.ARRIVE.TRANS64.RED.A0TR RZ, [UR7+0x70], R20 ;  /* 0x00007014ffffc9a7 */ /* 0x0003e20008300407 */
[C---:B------:R-:W-:Y:S01]  /*5050*/  @!P1 IMAD.HI.U32 R11, R8.reuse, R11, RZ ;  /* 0x0000000b080b9227 */ /* 0x040fe200078e00ff */
[----:B------:R-:W-:Y:S04]  /*5060*/  @!P1 SHF.R.U32.HI R14, RZ, R15, R14 ;  /* 0x0000000fff0e9219 */ /* 0x000fe8000001160e */
[----:B-----5:R-:W-:Y:S02]  /*5070*/  @!P1 SHF.R.U32.HI R9, RZ, R0, R11 ;  /* 0x00000000ff099219 */ /* 0x020fe4000001160b */
[----:B------:R-:W-:Y:S02]  /*5080*/  @!P1 SEL R14, R13, R14, !P2 ;  /* 0x0000000e0d0e9207 */ /* 0x000fe40005000000 */
[----:B------:R-:W-:Y:S05]  /*5090*/  @!P1 SEL R9, R8, R9, !P0 ;  /* 0x0000000908099207 */ /* 0x000fea0004000000 */
[----:B------:R-:W-:Y:S01]  /*50a0*/  @!P1 IMAD.IADD R0, R9, 0x1, -R14 ;  /* 0x0000000109009824 */ /* 0x000fe200078e0a0e */
[----:B------:R-:W-:Y:S01]  /*50b0*/  SYNCS.ARRIVE.TRANS64.RED.A1T0 RZ, [UR14], RZ ;  /* 0x000000ffffff79a7 */ /* 0x000fe2000810040e */
[----:B------:R-:W-:Y:S02]  /*50c0*/  @!P1 IMAD.IADD R9, R14, 0x1, -R9 ;  /* 0x000000010e099824 */ /* 0x000fe400078e0a09 */
[----:B------:R-:W-:Y:S02]  /*50d0*/  @!P1 IMAD R13, R0, R3, R13 ;  /* 0x00000003000d9224 */ /* 0x000fe400078e020d */
[----:B------:R-:W-:Y:S01]  /*50e0*/  @!P1 IMAD R8, R9, R10, R8 ;  /* 0x0000000a09089224 */ /* 0x000fe200078e0208 */
[----:B------:R-:W2:Y:S02]  /*50f0*/  SYNCS.PHASECHK.TRANS64.TRYWAIT P5, [UR7+0x98], R12 ;  /* 0x0000980cff0075a7 */ /* 0x000ea400080a1107 */
[----:B-12---:R-:W-:Y:S05]  /*5100*/  @!P5 BRA `(.L_x_97) ;  /* 0x0000004000a4d947 */ /* 0x006fea0003800000 */
.L_x_194:
[----:B-1----:R-:W-:Y:S01]  /*5110*/  @!P4 IADD3 R3, P0, PT, R36, 0x580, RZ ;  /* 0x000005802403c810 */ /* 0x002fe20007f1e0ff */
[----:B------:R-:W-:Y:S01]  /*5120*/  VOTEU.ALL UP1, P4 ;  /* 0x0000000000ff7886 */ /* 0x000fe20002020000 */
[----:B------:R-:W-:Y:S01]  /*5130*/  VOTEU.ALL UP2, P4 ;  /* 0x0000000000ff7886 */ /* 0x000fe20002040000 */
[----:B------:R-:W-:Y:S01]  /*5140*/  UMOV UR14, 0x0 ;  /* 0x00000000000e7882 */ /* 0x000fe20000000000 */
[----:B------:R-:W-:Y:S01]  /*5150*/  @!P4 R2UR UR9, R3 ;  /* 0x000000000309c2ca */ /* 0x000fe200000e0000 */
[----:B------:R-:W-:Y:S01]  /*5160*/  @!P4 IMAD.X R0, RZ, RZ, R37, P0 ;  /* 0x000000ffff00c224 */ /* 0x000fe200000e0625 */
[----:B------:R-:W-:Y:S01]  /*5170*/  @!UP1 UIADD3 UR17, UPT, UPT, UR7, 0x78, URZ ;  /* 0x0000007807119890 */ /* 0x000fe2000fffe0ff */
[----:B------:R-:W-:Y:S01]  /*5180*/  ISETP.NE.AND P0, PT, R27, 0x2, PT ;  /* 0x000000021b00780c */ /* 0x000fe20003f05270 */
[----:B------:R-:W-:Y:S01]  /*5190*/  @!UP1 UIADD3 UR18, UPT, UPT, UR42, 0x30, URZ ;  /* 0x000000302a129890 */ /* 0x000fe2000fffe0ff */
[----:B------:R-:W-:Y:S01]  /*51a0*/  LOP3.LUT R32, R32, 0x1, RZ, 0x3c, !PT ;  /* 0x0000000120207812 */ /* 0x000fe200078e3cff */
[----:B------:R-:W-:Y:S01]  /*51b0*/  @!UP1 UIADD3 UR16, UPT, UPT, UR7, 0x3200, URZ ;  /* 0x0000320007109890 */ /* 0x000fe2000fffe0ff */
[----:B------:R-:W-:Y:S01]  /*51c0*/  @!P4 R2UR UR8, R0 ;  /* 0x000000000008c2ca */ /* 0x000fe200000e0000 */
[----:B------:R-:W-:Y:S01]  /*51d0*/  UMOV UR15, 0x10000000 ;  /* 0x10000000000f7882 */ /* 0x000fe20000000000 */
[----:B------:R-:W-:Y:S01]  /*51e0*/  UMOV UR19, UR43 ;  /* 0x0000002b00137c82 */ /* 0x000fe20008000000 */
[----:B------:R-:W-:Y:S01]  /*51f0*/  UMOV UR20, UR36 ;  /* 0x0000002400147c82 */ /* 0x000fe20008000000 */
[----:B------:R-:W-:Y:S01]  /*5200*/  @!UP1 UIADD3 UR10, UPT, UPT, UR42, 0x70, URZ ;  /* 0x000000702a0a9890 */ /* 0x000fe2000fffe0ff */
[----:B------:R-:W-:Y:S01]  /*5210*/  SEL R0, RZ, 0x1, P0 ;  /* 0x00000001ff007807 */ /* 0x000fe20000000000 */
[----:B------:R-:W-:Y:S01]  /*5220*/  IMAD.U32 R10, RZ, RZ, UR9 ;  /* 0x00000009ff0a7e24 */ /* 0x000fe2000f8e00ff */
[----:B------:R-:W-:Y:S01]  /*5230*/  UMOV UR11, UR43 ;  /* 0x0000002b000b7c82 */ /* 0x000fe20008000000 */
[----:B------:R-:W-:Y:S01]  /*5240*/  UMOV UR12, UR36 ;  /* 0x00000024000c7c82 */ /* 0x000fe20008000000 */
[----:B------:R-:W-:Y:S01]  /*5250*/  UMOV UR9, UR17 ;  /* 0x0000001100097c82 */ /* 0x000fe20008000000 */
[----:B------:R-:W-:Y:S01]  /*5260*/  @P3 R2UR UR36, R24 ;  /* 0x00000000182432ca */ /* 0x000fe200000e0000 */
[----:B------:R-:W-:Y:S01]  /*5270*/  IMAD.IADD R20, R8, 0x1, R58 ;  /* 0x0000000108147824 */ /* 0x000fe200078e023a */
[----:B------:R-:W-:Y:S01]  /*5280*/  @!P4 R2UR UR22, R10 ;  /* 0x000000000a16c2ca */ /* 0x000fe200000e0000 */
[----:B------:R-:W-:Y:S01]  /*5290*/  IMAD.U32 R11, RZ, RZ, UR8 ;  /* 0x00000008ff0b7e24 */ /* 0x000fe2000f8e00ff */
[----:B------:R-:W-:Y:S01]  /*52a0*/  @!UP1 UIADD3 UR8, UPT, UPT, UR7, 0x3a00, URZ ;  /* 0x00003a0007089890 */ /* 0x000fe2000fffe0ff */
[----:B------:R-:W-:Y:S01]  /*52b0*/  LOP3.LUT R25, R25, R0, RZ, 0x3c, !PT ;  /* 0x0000000019197212 */ /* 0x000fe200078e3cff */
[----:B------:R-:W-:Y:S01]  /*52c0*/  VOTEU.ALL UP1, P4 ;  /* 0x0000000000ff7886 */ /* 0x000fe20002020000 */
[----:B------:R-:W-:Y:S01]  /*52d0*/  IMAD.IADD R21, R13, 0x1, R60 ;  /* 0x000000010d157824 */ /* 0x000fe200078e023c */
[----:B------:R-:W-:Y:S02]  /*52e0*/  @!P4 R2UR UR23, R11 ;  /* 0x000000000b17c2ca */ /* 0x000fe400000e0000 */
[----:B------:R-:W-:Y:S11]  /*52f0*/  SEL R27, R27, RZ, P0 ;  /* 0x000000ff1b1b7207 */ /* 0x000ff60000000000 */
[----:B------:R2:W-:Y:S01]  /*5300*/  @!UP2 UTMALDG.3D [UR16], [UR22], desc[UR14] ;  /* 0x00000e101600a5b4 */ /* 0x0005e20008011000 */
[----:B------:R2:W-:Y:S01]  /*5310*/  @!UP1 UTMALDG.3D [UR8], [UR22], desc[UR14] ;  /* 0x00000e08160095b4 */ /* 0x0005e20008011000 */
[----:B------:R2:W-:Y:S01]  /*5320*/  @!P4 SYNCS.ARRIVE.TRANS64.RED.A0TR RZ, [UR7+0x78], R23 ;  /* 0x00007817ffffc9a7 */ /* 0x0005e20008300407 */
[----:B------:R-:W-:Y:S01]  /*5330*/  UPLOP3.LUT UP1, UPT, UPT, UPT, UPT, 0x80, 0x8 ;  /* 0x000000000008789c */ /* 0x000fe20003f2f070 */
[----:B------:R-:W-:Y:S01]  /*5340*/  SYNCS.ARRIVE.TRANS64.RED.A1T0 RZ, [UR13], RZ ;  /* 0x000000ffffff79a7 */ /* 0x000fe2000810040d */
[----:B------:R-:W-:Y:S09]  /*5350*/  @P3 BRA `(.L_x_98) ;  /* 0xfffffff000303947 */ /* 0x000ff2000383ffff */
[----:B------:R-:W-:-:S04]  /*5360*/  SHF.L.U32 R3, R32, 0x1f, RZ ;  /* 0x0000001f20037819 */ /* 0x000fc800000006ff */
[----:B------:R-:W1:Y:S02]  /*5370*/  SYNCS.PHASECHK.TRANS64.TRYWAIT P0, [UR7+0x80], R3 ;  /* 0x00008003ff0075a7 */ /* 0x000e640008001107 */
[----:B-1----:R-:W-:Y:S05]  /*5380*/  @!P0 BRA `(.L_x_99) ;  /* 0x00000040001c8947 */ /* 0x002fea0003800000 */
.L_x_196:
[----:B------:R-:W4:Y:S02]  /*5390*/  SYNCS.PHASECHK.TRANS64.TRYWAIT P0, [UR7+0x88], R3 ;  /* 0x00008803ff0075a7 */ /* 0x000f240008001107 */
[----:B----4-:R-:W-:Y:S05]  /*53a0*/  @!P0 BRA `(.L_x_100) ;  /* 0x00000040002c8947 */ /* 0x010fea0003800000 */
.L_x_198:
[----:B------:R-:W4:Y:S02]  /*53b0*/  SYNCS.PHASECHK.TRANS64.TRYWAIT P0, [UR7+0x90], R3 ;  /* 0x00009003ff0075a7 */ /* 0x000f240008001107 */
[----:B----4-:R-:W-:Y:S05]  /*53c0*/  @!P0 BRA `(.L_x_101) ;  /* 0x00000040003c8947 */ /* 0x010fea0003800000 */
.L_x_200:
[----:B-1----:R-:W-:-:S07]  /*53d0*/  MOV R0, UR7 ;  /* 0x0000000700007c02 */ /* 0x002fce0008000f00 */
.L_x_102:
[----:B-1----:R-:W-:-:S04]  /*53e0*/  SHF.L.U32 R3, R32, 0x1f, RZ ;  /* 0x0000001f20037819 */ /* 0x002fc800000006ff */
[----:B------:R1:W4:Y:S03]  /*53f0*/  SYNCS.PHASECHK.TRANS64.TRYWAIT P0, [R0+URZ+0x98], R3 ;  /* 0x00009803000075a7 */ /* 0x00032600080011ff */
[----:B----4-:R-:W-:Y:S05]  /*5400*/  @!P0 NANOSLEEP.SYNCS 0x989680 ;  /* 0x009896800000895d */ /* 0x010fea0003900000 */
[----:B------:R-:W4:Y:S02]  /*5410*/  @!P0 SYNCS.PHASECHK.TRANS64 P0, [R0+URZ+0x98], R3 ;  /* 0x00009803000085a7 */ /* 0x000f2400080010ff */
[----:B--2-4-:R-:W-:Y:S05]  /*5420*/  @P0 EXIT ;  /* 0x000000000000094d */ /* 0x014fea0003800000 */
[----:B------:R-:W-:Y:S05]  /*5430*/  BRA `(.L_x_102) ;  /* 0xfffffffc00e87947 */ /* 0x000fea000383ffff */
.L_x_87:
[----:B------:R-:W-:-:S06]  /*5440*/  UISETP.GE.AND UP1, UPT, UR10, 0x4, UPT ;  /* 0x000000040a00788c */ /* 0x000fcc000bf26270 */
[----:B------:R-:W-:-:S13]  /*5450*/  PLOP3.LUT P0, PT, PT, PT, UP1, 0x80, 0x8 ;  /* 0x000000000008781c */ /* 0x000fda0003f0f018 */
[----:B------:R-:W-:Y:S05]  /*5460*/  @!P0 EXIT ;  /* 0x000000000000894d */ /* 0x000fea0003800000 */
[----:B------:R-:W-:Y:S01]  /*5470*/  BAR.SYNC.DEFER_BLOCKING 0x6, 0xa0 ;  /* 0x0182800000007b1d */ /* 0x000fe20000010000 */
[----:B------:R-:W-:Y:S02]  /*5480*/  IMAD.SHL.U32 R4, R66, 0x200000, RZ ;  /* 0x0020000042047824 */ /* 0x000fe400078e00ff */
[----:B------:R-:W-:Y:S02]  /*5490*/  HFMA2 R71, -RZ, RZ, 0, 5.9604644775390625e-08 ;  /* 0x00000001ff477431 */ /* 0x000fe400000001ff */
[C---:B------:R-:W-:Y:S01]  /*54a0*/  IMAD.SHL.U32 R65, R72.reuse, 0x10, RZ ;  /* 0x0000001048417824 */ /* 0x040fe200078e00ff */
[----:B------:R-:W-:Y:S01]  /*54b0*/  MOV R69, RZ ;  /* 0x000000ff00457202 */ /* 0x000fe20000000f00 */
[----:B------:R-:W-:Y:S01]  /*54c0*/  IMAD.U32 R33, R72, 0x10000, RZ ;  /* 0x0001000048217824 */ /* 0x000fe200078e00ff */
[----:B------:R-:W-:Y:S01]  /*54d0*/  UMOV UR48, 0x400 ;  /* 0x0000040000307882 */ /* 0x000fe20000000000 */
[----:B------:R-:W1:Y:S01]  /*54e0*/  LDC R63, c[0x0][0x370] ;  /* 0x0000dc00ff3f7b82 */ /* 0x000e620000000800 */
[----:B------:R-:W-:Y:S01]  /*54f0*/  ULEA UR48, UR37, UR48, 0x18 ;  /* 0x0000003025307291 */ /* 0x000fe2000f8ec0ff */
[----:B------:R-:W-:Y:S01]  /*5500*/  LOP3.LUT R4, R4, 0x200000, RZ, 0xc0, !PT ;  /* 0x0020000004047812 */ /* 0x000fe200078ec0ff */
[----:B------:R-:W-:Y:S01]  /*5510*/  IMAD.SHL.U32 R64, R72, 0x2, RZ ;  /* 0x0000000248407824 */ /* 0x000fe200078e00ff */
[C---:B------:R-:W-:Y:S01]  /*5520*/  LOP3.LUT R5, R65.reuse, 0x40, RZ, 0xc0, !PT ;  /* 0x0000004041057812 */ /* 0x040fe200078ec0ff */
[----:B------:R-:W-:Y:S01]  /*5530*/  IMAD.SHL.U32 R3, R66, 0x200, RZ ;  /* 0x0000020042037824 */ /* 0x000fe200078e00ff */
[----:B------:R-:W-:Y:S01]  /*5540*/  LOP3.LUT R2, R65, 0x5b0, RZ, 0xc0, !PT ;  /* 0x000005b041027812 */ /* 0x000fe200078ec0ff */
[----:B------:R-:W-:Y:S01]  /*5550*/  UIADD3 UR4, UPT, UPT, UR48, 0x200, URZ ;  /* 0x0000020030047890 */ /* 0x000fe2000fffe0ff */
[----:B------:R-:W2:Y:S01]  /*5560*/  LDC R28, c[0x0][0xb0c] ;  /* 0x0002c300ff1c7b82 */ /* 0x000ea20000000800 */
[----:B------:R-:W-:Y:S01]  /*5570*/  LOP3.LUT R33, R4, 0x400000, R33, 0xf8, !PT ;  /* 0x0040000004217812 */ /* 0x000fe200078ef821 */
[----:B------:R-:W-:Y:S01]  /*5580*/  IMAD.MOV.U32 R30, RZ, RZ, RZ ;  /* 0x000000ffff1e7224 */ /* 0x000fe200078e00ff */
[----:B------:R-:W-:Y:S01]  /*5590*/  LOP3.LUT R64, R5, 0x8, R64, 0xf8, !PT ;  /* 0x0000000805407812 */ /* 0x000fe200078ef840 */
[----:B------:R-:W-:Y:S01]  /*55a0*/  IMAD.MOV.U32 R70, RZ, RZ, RZ ;  /* 0x000000ffff467224 */ /* 0x000fe200078e00ff */
[----:B------:R-:W-:Y:S01]  /*55b0*/  LOP3.LUT R3, R2, 0x200, R3, 0xf8, !PT ;  /* 0x0000020002037812 */ /* 0x000fe200078ef803 */
[----:B------:R-:W-:Y:S01]  /*55c0*/  IMAD.MOV.U32 R76, RZ, RZ, RZ ;  /* 0x000000ffff4c7224 */ /* 0x000fe200078e00ff */
[----:B------:R-:W-:Y:S01]  /*55d0*/  LOP3.LUT P0, RZ, R65, 0x40, RZ, 0xc0, !PT ;  /* 0x0000004041ff7812 */ /* 0x000fe2000780c0ff */
[----:B------:R-:W3:Y:S01]  /*55e0*/  LDC R61, c[0x0][0xb20] ;  /* 0x0002c800ff3d7b82 */ /* 0x000ee20000000800 */
[----:B------:R-:W4:Y:S01]  /*55f0*/  LDS R0, [UR48+0x160] ;  /* 0x00016030ff007984 */ /* 0x000f220008000800 */
[----:B------:R-:W-:Y:S01]  /*5600*/  LOP3.LUT R64, R3, R64, RZ, 0xfc, !PT ;  /* 0x0000004003407212 */ /* 0x000fe200078efcff */
[----:B------:R-:W-:Y:S01]  /*5610*/  IMAD.U32 R67, RZ, RZ, UR4 ;  /* 0x00000004ff437e24 */ /* 0x000fe2000f8e00ff */
[----:B------:R-:W-:Y:S01]  /*5620*/  LOP3.LUT R72, R72, 0x60, RZ, 0xc0, !PT ;  /* 0x0000006048487812 */ /* 0x000fe200078ec0ff */
[----:B------:R-:W1:Y:S03]  /*5630*/  LDCU.64 UR52, c[0x0][0x348] ;  /* 0x00006900ff3477ac */ /* 0x000e660008000a00 */
[----:B------:R-:W1:Y:S01]  /*5640*/  LDC R27, c[0x0][0xb30] ;  /* 0x0002cc00ff1b7b82 */ /* 0x000e620000000800 */
[----:B------:R-:W1:Y:S01]  /*5650*/  LDCU.64 UR38, c[0x0][0x888] ;  /* 0x00011100ff2677ac */ /* 0x000e620008000a00 */
[----:B------:R-:W1:Y:S06]  /*5660*/  LDCU.64 UR44, c[0x0][0x890] ;  /* 0x00011200ff2c77ac */ /* 0x000e6c0008000a00 */
[----:B------:R-:W1:Y:S01]  /*5670*/  LDC.64 R56, c[0x0][0xb10] ;  /* 0x0002c400ff387b82 */ /* 0x000e620000000a00 */
[----:B------:R-:W-:Y:S01]  /*5680*/  UMOV UR49, URZ ;  /* 0x000000ff00317c82 */ /* 0x000fe20008000000 */
[----:B------:R-:W-:-:S06]  /*5690*/  UMOV UR51, URZ ;  /* 0x000000ff00337c82 */ /* 0x000fcc0008000000 */
[----:B------:R-:W1:Y:S08]  /*56a0*/  LDC.64 R24, c[0x0][0xb18] ;  /* 0x0002c600ff187b82 */ /* 0x000e700000000a00 */
[----:B------:R-:W1:Y:S08]  /*56b0*/  LDC.64 R22, c[0x0][0xb28] ;  /* 0x0002ca00ff167b82 */ /* 0x000e700000000a00 */
[----:B------:R-:W1:Y:S01]  /*56c0*/  LDC.64 R54, c[0x0][0x8b0] ;  /* 0x00022c00ff367b82 */ /* 0x000e620000000a00 */
[----:B----4-:R-:W-:Y:S01]  /*56d0*/  IMAD.IADD R33, R0, 0x1, R33 ;  /* 0x0000000100217824 */ /* 0x010fe200078e0221 */
[----:B------:R-:W-:-:S06]  /*56e0*/  P2R R0, PR, RZ, 0x1 ;  /* 0x00000001ff007803 */ /* 0x000fcc0000000000 */
[----:B------:R-:W4:Y:S08]  /*56f0*/  LDC.64 R52, c[0x0][0x8a8] ;  /* 0x00022a00ff347b82 */ /* 0x000f300000000a00 */
[----:B--23--:R-:W1:Y:S02]  /*5700*/  LDC R62, c[0x0][0x374] ;  /* 0x0000dd00ff3e7b82 */ /* 0x00ce640000000800 */
.L_x_146:
[C---:B------:R-:W-:Y:S02]  /*5710*/  LEA R0, R76.reuse, UR48, 0x3 ;  /* 0x000000304c007c11 */ /* 0x040fe4000f8e18ff */
[----:B------:R-:W-:Y:S02]  /*5720*/  SHF.L.U32 R3, R69, 0x1f, RZ ;  /* 0x0000001f45037819 */ /* 0x000fe400000006ff */
[----:B------:R-:W-:Y:S02]  /*5730*/  LEA R16, R76, UR48, 0x4 ;  /* 0x000000304c107c11 */ /* 0x000fe4000f8e20ff */
[----:B--2---:R-:W2:Y:S02]  /*5740*/  SYNCS.PHASECHK.TRANS64.TRYWAIT P0, [R0+URZ+0xb0], R3 ;  /* 0x0000b003000075a7 */ /* 0x004ea400080011ff */
[----:B--2---:R-:W-:Y:S05]  /*5750*/  @!P0 BRA `(.L_x_103) ;  /* 0x0000003c00708947 */ /* 0x004fea0003800000 */
.L_x_201:
[----:B------:R-:W3:Y:S01]  /*5760*/  LDC.64 R12, c[0x0][0xb10] ;  /* 0x0002c400ff0c7b82 */ /* 0x000ee20000000a00 */
[----:B------:R-:W4:Y:S01]  /*5770*/  LDS.128 R16, [R16+0x140] ;  /* 0x0001400010107984 */ /* 0x000f220000000c00 */
[----:B-1----:R-:W-:Y:S01]  /*5780*/  ISETP.NE.AND P1, PT, R27, 0x1, PT ;  /* 0x000000011b00780c */ /* 0x002fe20003f25270 */
[----:B--2---:R-:W-:Y:S01]  /*5790*/  VIADD R0, R0, 0xc0 ;  /* 0x000000c000007836 */ /* 0x004fe20000000000 */
[----:B------:R-:W-:Y:S04]  /*57a0*/  ISETP.GE.AND P0, PT, R26, 0x1, PT ;  /* 0x000000011a00780c */ /* 0x000fe80003f06270 */
[----:B------:R-:W1:Y:S01]  /*57b0*/  LDC.64 R10, c[0x0][0xb18] ;  /* 0x0002c600ff0a7b82 */ /* 0x000e620000000a00 */
[----:B------:R-:W-:Y:S01]  /*57c0*/  PRMT R0, RZ, 0x654, R0 ;  /* 0x00000654ff007816 */ /* 0x000fe20000000000 */
[----:B------:R-:W-:Y:S01]  /*57d0*/  @!PT LDS RZ, [RZ] ;  /* 0x00000000fffff984 */ /* 0x000fe20000000800 */
[----:B------:R-:W-:Y:S01]  /*57e0*/  @!PT LDS RZ, [RZ] ;  /* 0x00000000fffff984 */ /* 0x000fe20000000800 */
[----:B------:R-:W-:Y:S01]  /*57f0*/  @!PT LDS RZ, [RZ] ;  /* 0x00000000fffff984 */ /* 0x000fe20000000800 */
[----:B------:R-:W-:Y:S01]  /*5800*/  @!PT LDS RZ, [RZ] ;  /* 0x00000000fffff984 */ /* 0x000fe20000000800 */
[----:B------:R2:W-:Y:S06]  /*5810*/  MEMBAR.ALL.CTA ;  /* 0x0000000000007992 */ /* 0x0005ec0000008000 */
[----:B--2---:R-:W2:Y:S01]  /*5820*/  FENCE.VIEW.ASYNC.S ;  /* 0x00000000000073c6 */ /* 0x004ea20000000000 */
[----:B------:R-:W1:Y:S08]  /*5830*/  @!P1 LDC R14, c[0x0][0xb20] ;  /* 0x0002c800ff0e9b82 */ /* 0x000e700000000800 */
[----:B------:R-:W1:Y:S01]  /*5840*/  @!P1 LDC R9, c[0x0][0xb0c] ;  /* 0x0002c300ff099b82 */ /* 0x000e620000000800 */
[----:B--2---:R2:W-:Y:S01]  /*5850*/  SYNCS.ARRIVE.TRANS64.RED.A1T0 RZ, [R0+URZ], RZ ;  /* 0x000000ff00ff79a7 */ /* 0x0045e200081004ff */
[----:B----4-:R-:W-:Y:S04]  /*5860*/  LOP3.LUT P4, RZ, R18, 0x1, RZ, 0xc0, !PT ;  /* 0x0000000112ff7812 */ /* 0x010fe8000788c0ff */
[----:B------:R-:W-:Y:S09]  /*5870*/  P2R R73, PR, RZ, 0x10 ;  /* 0x00000010ff497803 */ /* 0x000ff20000000000 */
[----:B------:R-:W-:Y:S02]  /*5880*/  @P4 MOV R31, R16 ;  /* 0x00000010001f4202 */ /* 0x000fe40000000f00 */
[----:B------:R-:W-:Y:S01]  /*5890*/  @P4 LOP3.LUT R29, R17, 0xffff, RZ, 0xc0, !PT ;  /* 0x0000ffff111d4812 */ /* 0x000fe200078ec0ff */
[----:B--23--:R-:W-:Y:S06]  /*58a0*/  @!P0 BRA `(.L_x_104) ;  /* 0x0000000000a48947 */ /* 0x00cfec0003800000 */
[----:B------:R-:W-:Y:S01]  /*58b0*/  IMAD.HI.U32 R36, R62, R25, RZ ;  /* 0x000000193e247227 */ /* 0x000fe200078e00ff */
[----:B------:R-:W-:Y:S02]  /*58c0*/  ISETP.NE.AND P0, PT, R24, 0x1, PT ;  /* 0x000000011800780c */ /* 0x000fe40003f05270 */
[----:B------:R-:W-:Y:S01]  /*58d0*/  ISETP.NE.AND P2, PT, R26, 0x1, PT ;  /* 0x000000011a00780c */ /* 0x000fe20003f45270 */
[-C--:B------:R-:W-:Y:S01]  /*58e0*/  IMAD.HI.U32 R34, R63, R56.reuse, RZ ;  /* 0x000000383f227227 */ /* 0x080fe200078e00ff */
[----:B------:R-:W-:Y:S02]  /*58f0*/  SHF.R.U32.HI R37, RZ, R61, R36 ;  /* 0x0000003dff257219 */ /* 0x000fe40000011624 */
[----:B------:R-:W-:Y:S01]  /*5900*/  ISETP.NE.AND P3, PT, R28, 0x1, PT ;  /* 0x000000011c00780c */ /* 0x000fe20003f65270 */
[----:B------:R-:W-:Y:S01]  /*5910*/  IMAD.HI.U32 R40, R29, R25, RZ ;  /* 0x000000191d287227 */ /* 0x000fe200078e00ff */
[----:B------:R-:W-:Y:S02]  /*5920*/  SHF.R.U32.HI R34, RZ, R57, R34 ;  /* 0x00000039ff227219 */ /* 0x000fe40000011622 */
[----:B------:R-:W-:Y:S01]  /*5930*/  SEL R3, R62, R37, !P0 ;  /* 0x000000253e037207 */ /* 0x000fe20004000000 */
[----:B------:R-:W-:Y:S01]  /*5940*/  IMAD.HI.U32 R38, R31, R56, RZ ;  /* 0x000000381f267227 */ /* 0x000fe200078e00ff */
[----:B------:R-:W-:Y:S03]  /*5950*/  SEL R7, R63, R34, !P3 ;  /* 0x000000223f077207 */ /* 0x000fe60005800000 */
[-C--:B------:R-:W-:Y:S01]  /*5960*/  IMAD.HI.U32 R34, R3, R22.reuse, RZ ;  /* 0x0000001603227227 */ /* 0x080fe200078e00ff */
[----:B------:R-:W-:Y:S03]  /*5970*/  SHF.R.U32.HI R38, RZ, R57, R38 ;  /* 0x00000039ff267219 */ /* 0x000fe60000011626 */
[----:B------:R-:W-:Y:S01]  /*5980*/  IMAD.HI.U32 R36, R7, R22, RZ ;  /* 0x0000001607247227 */ /* 0x000fe200078e00ff */
[----:B------:R-:W-:Y:S02]  /*5990*/  @P2 SHF.R.U32.HI R3, RZ, R23, R34 ;  /* 0x00000017ff032219 */ /* 0x000fe40000011622 */
[----:B------:R-:W-:Y:S02]  /*59a0*/  SHF.R.U32.HI R34, RZ, R61, R40 ;  /* 0x0000003dff227219 */ /* 0x000fe40000011628 */
[----:B------:R-:W-:Y:S01]  /*59b0*/  @P2 SHF.R.U32.HI R7, RZ, R23, R36 ;  /* 0x00000017ff072219 */ /* 0x000fe20000011624 */
[C---:B------:R-:W-:Y:S01]  /*59c0*/  IMAD R2, R26.reuse, R3, RZ ;  /* 0x000000031a027224 */ /* 0x040fe200078e02ff */
[----:B------:R-:W-:Y:S02]  /*59d0*/  SEL R5, R29, R34, !P0 ;  /* 0x000000221d057207 */ /* 0x000fe40004000000 */
[----:B------:R-:W-:Y:S01]  /*59e0*/  SEL R3, R31, R38, !P3 ;  /* 0x000000261f037207 */ /* 0x000fe20005800000 */
[----:B------:R-:W-:Y:S01]  /*59f0*/  IMAD R4, R26, R7, RZ ;  /* 0x000000071a047224 */ /* 0x000fe200078e02ff */
[C---:B------:R-:W-:Y:S01]  /*5a00*/  ISETP.GE.AND P0, PT, R5.reuse, R2, PT ;  /* 0x000000020500720c */ /* 0x040fe20003f06270 */
[----:B------:R-:W-:Y:S03]  /*5a10*/  IMAD.HI.U32 R6, R5, R22, RZ ;  /* 0x0000001605067227 */ /* 0x000fe600078e00ff */
[----:B------:R-:W-:Y:S01]  /*5a20*/  ISETP.GE.OR P0, PT, R3, R4, P0 ;  /* 0x000000040300720c */ /* 0x000fe20000706670 */
[----:B------:R-:W-:Y:S01]  /*5a30*/  IMAD.MOV R4, RZ, RZ, -R3 ;  /* 0x000000ffff047224 */ /* 0x000fe200078e0a03 */
[-C--:B------:R-:W-:Y:S03]  /*5a40*/  SHF.R.U32.HI R6, RZ, R23.reuse, R6 ;  /* 0x00000017ff067219 */ /* 0x080fe60000011606 */
[----:B------:R-:W-:Y:S01]  /*5a50*/  IMAD R31, R28, R4, R31 ;  /* 0x000000041c1f7224 */ /* 0x000fe200078e021f */
[----:B------:R-:W-:Y:S05]  /*5a60*/  SEL R15, R5, R6, !P2 ;  /* 0x00000006050f7207 */ /* 0x000fea0005000000 */
[----:B------:R-:W-:Y:S02]  /*5a70*/  IMAD.MOV R6, RZ, RZ, -R15 ;  /* 0x000000ffff067224 */ /* 0x000fe400078e0a0f */
[C---:B------:R-:W-:Y:S04]  /*5a80*/  @!P0 IMAD.HI.U32 R2, R3.reuse, R22, RZ ;  /* 0x0000001603028227 */ /* 0x040fe800078e00ff */
[----:B------:R-:W-:Y:S01]  /*5a90*/  IMAD R6, R26, R6, R5 ;  /* 0x000000061a067224 */ /* 0x000fe200078e0205 */
[----:B------:R-:W-:Y:S04]  /*5aa0*/  @!P0 SHF.R.U32.HI R2, RZ, R23, R2 ;  /* 0x00000017ff028219 */ /* 0x000fe80000011602 */
[----:B------:R-:W-:Y:S02]  /*5ab0*/  @!P0 SEL R0, R3, R2, !P2 ;  /* 0x0000000203008207 */ /* 0x000fe40005000000 */
[----:B------:R-:W-:Y:S02]  /*5ac0*/  IADD3 R2, PT, PT, -R5, RZ, RZ ;  /* 0x000000ff05027210 */ /* 0x000fe40007ffe1ff */
[----:B------:R-:W-:Y:S01]  /*5ad0*/  @!P0 IADD3 R8, PT, PT, R15, -R0, RZ ;  /* 0x800000000f088210 */ /* 0x000fe20007ffe0ff */
[----:B------:R-:W-:Y:S02]  /*5ae0*/  @!P0 IMAD R0, R7, R6, R0 ;  /* 0x0000000607008224 */ /* 0x000fe400078e0200 */
[----:B------:R-:W-:Y:S02]  /*5af0*/  IMAD R29, R24, R2, R29 ;  /* 0x00000002181d7224 */ /* 0x000fe400078e021d */
[----:B------:R-:W-:Y:S02]  /*5b00*/  @!P0 IMAD R5, R8, R26, R3 ;  /* 0x0000001a08058224 */ /* 0x000fe400078e0203 */
[----:B------:R-:W-:Y:S04]  /*5b10*/  @!P0 IMAD.MOV.U32 R3, RZ, RZ, R0 ;  /* 0x000000ffff038224 */ /* 0x000fe800078e0000 */
[----:B------:R-:W-:Y:S02]  /*5b20*/  IMAD R31, R3, R28, R31 ;  /* 0x0000001c031f7224 */ /* 0x000fe400078e021f */
[----:B------:R-:W-:Y:S07]  /*5b30*/  IMAD R29, R5, R24, R29 ;  /* 0x00000018051d7224 */ /* 0x000fee00078e021d */
.L_x_104:
[----:B-1----:R-:W-:Y:S01]  /*5b40*/  @!P1 ISETP.NE.AND P0, PT, R10, 0x1, PT ;  /* 0x000000010a00980c */ /* 0x002fe20003f05270 */
[----:B------:R-:W-:Y:S01]  /*5b50*/  @!P1 IMAD.HI.U32 R3, R29, R11, RZ ;  /* 0x0000000b1d039227 */ /* 0x000fe200078e00ff */
[----:B------:R-:W-:Y:S01]  /*5b60*/  R2UR UR42, R21 ;  /* 0x00000000152a72ca */ /* 0x000fe200000e0000 */
[----:B------:R-:W-:Y:S01]  /*5b70*/  BSSY.RECONVERGENT B6, `(.L_x_105) ;  /* 0x0000031000067945 */ /* 0x000fe20003800200 */
[----:B------:R-:W-:Y:S01]  /*5b80*/  R2UR UR41, R20 ;  /* 0x00000000142972ca */ /* 0x000fe200000e0000 */
[----:B------:R-:W-:Y:S01]  /*5b90*/  @!P1 IMAD.HI.U32 R0, R31, R12, RZ ;  /* 0x0000000c1f009227 */ /* 0x000fe200078e00ff */
[----:B------:R-:W-:Y:S02]  /*5ba0*/  @!P1 SHF.R.U32.HI R2, RZ, R14, R3 ;  /* 0x0000000eff029219 */ /* 0x000fe40000011603 */
[----:B------:R-:W-:Y:S01]  /*5bb0*/  @!P1 ISETP.NE.AND P2, PT, R9, 0x1, PT ;  /* 0x000000010900980c */ /* 0x000fe20003f45270 */
[----:B------:R-:W-:Y:S01]  /*5bc0*/  VIADD R76, R76, 0x1 ;  /* 0x000000014c4c7836 */ /* 0x000fe20000000000 */
[----:B------:R-:W-:Y:S02]  /*5bd0*/  @!P1 SEL R2, R29, R2, !P0 ;  /* 0x000000021d029207 */ /* 0x000fe40004000000 */
[----:B------:R-:W-:Y:S02]  /*5be0*/  @!P1 SHF.R.U32.HI R0, RZ, R13, R0 ;  /* 0x0000000dff009219 */ /* 0x000fe40000011600 */
[----:B------:R-:W-:Y:S01]  /*5bf0*/  LOP3.LUT P0, RZ, R67, 0x90, RZ, 0xc0, !PT ;  /* 0x0000009043ff7812 */ /* 0x000fe2000780c0ff */
[----:B------:R-:W-:Y:S01]  /*5c00*/  USHF.L.U32 UR42, UR42, 0x6, URZ ;  /* 0x000000062a2a7899 */ /* 0x000fe200080006ff */
[----:B------:R-:W-:Y:S01]  /*5c10*/  @!P1 SEL R3, R31, R0, !P2 ;  /* 0x000000001f039207 */ /* 0x000fe20005000000 */
[----:B------:R-:W-:Y:S01]  /*5c20*/  USHF.L.U32 UR41, UR41, 0x7, URZ ;  /* 0x0000000729297899 */ /* 0x000fe200080006ff */
[----:B------:R-:W-:Y:S03]  /*5c30*/  @P4 SHF.R.U32.HI R68, RZ, 0x10, R17 ;  /* 0x00000010ff444819 */ /* 0x000fe60000011611 */
[----:B------:R-:W-:Y:S02]  /*5c40*/  @!P1 IMAD.IADD R0, R2, 0x1, -R3 ;  /* 0x0000000102009824 */ /* 0x000fe400078e0a03 */
[----:B------:R-:W-:Y:S02]  /*5c50*/  @!P1 IMAD.IADD R2, R3, 0x1, -R2 ;  /* 0x0000000103029824 */ /* 0x000fe400078e0a02 */
[----:B------:R-:W-:Y:S02]  /*5c60*/  @!P1 IMAD R31, R0, R9, R31 ;  /* 0x00000009001f9224 */ /* 0x000fe400078e021f */
[----:B------:R-:W-:Y:S01]  /*5c70*/  @!P1 IMAD R29, R2, R10, R29 ;  /* 0x0000000a021d9224 */ /* 0x000fe200078e021d */
[----:B------:R-:W-:Y:S06]  /*5c80*/  @!P0 BRA `(.L_x_106) ;  /* 0x00000000007c8947 */ /* 0x000fec0003800000 */
[----:B------:R-:W1:Y:S01]  /*5c90*/  LDCU.64 UR8, c[0x4][0x80] ;  /* 0x01001000ff0877ac */ /* 0x000e620008000a00 */
[----:B------:R-:W-:Y:S01]  /*5ca0*/  MOV R2, 0x0 ;  /* 0x0000000000027802 */ /* 0x000fe20000000f00 */
[----:B------:R-:W-:Y:S02]  /*5cb0*/  HFMA2 R12, -RZ, RZ, 0, 5.9604644775390625e-08 ;  /* 0x00000001ff0c7431 */ /* 0x000fe400000001ff */
[----:B------:R-:W-:Y:S01]  /*5cc0*/  IMAD.MOV.U32 R8, RZ, RZ, 0x70 ;  /* 0x00000070ff087424 */ /* 0x000fe200078e00ff */
[----:B------:R2:W3:Y:S01]  /*5cd0*/  LDC.64 R14, c[0x4][R2] ;  /* 0x01000000020e7b82 */ /* 0x0004e20000000a00 */
[----:B------:R-:W4:Y:S01]  /*5ce0*/  LDCU.64 UR6, c[0x4][0x88] ;  /* 0x01001100ff0677ac */ /* 0x000f220008000a00 */
[----:B------:R-:W-:Y:S01]  /*5cf0*/  IMAD.MOV.U32 R13, RZ, RZ, RZ ;  /* 0x000000ffff0d7224 */ /* 0x000fe200078e00ff */
[----:B------:R-:W2:Y:S01]  /*5d00*/  LDCU.64 UR4, c[0x4][0x8] ;  /* 0x01000100ff0477ac */ /* 0x000ea20008000a00 */
[----:B-1----:R-:W-:Y:S01]  /*5d10*/  MOV R5, UR9 ;  /* 0x0000000900057c02 */ /* 0x002fe20008000f00 */
[----:B------:R-:W-:Y:S01]  /*5d20*/  IMAD.U32 R4, RZ, RZ, UR8 ;  /* 0x00000008ff047e24 */ /* 0x000fe2000f8e00ff */
[----:B----4-:R-:W-:Y:S01]  /*5d30*/  MOV R7, UR7 ;  /* 0x0000000700077c02 */ /* 0x010fe20008000f00 */
[----:B------:R-:W-:Y:S01]  /*5d40*/  IMAD.U32 R6, RZ, RZ, UR6 ;  /* 0x00000006ff067e24 */ /* 0x000fe2000f8e00ff */
[----:B--2---:R-:W-:Y:S01]  /*5d50*/  MOV R11, UR5 ;  /* 0x00000005000b7c02 */ /* 0x004fe20008000f00 */
[----:B------:R-:W-:Y:S02]  /*5d60*/  IMAD.U32 R10, RZ, RZ, UR4 ;  /* 0x00000004ff0a7e24 */ /* 0x000fe4000f8e00ff */
[----:B------:R-:W-:Y:S07]  /*5d70*/  LEPC R20, `(.L_x_107) ;  /* 0x000000001014794e */ /* 0x000fee0000000000 */
[----:B---3-5:R-:W-:Y:S05]  /*5d80*/  CALL.ABS.NOINC R14 ;  /* 0x000000000e007343 */ /* 0x028fea0003c00000 */
.L_x_107:
[----:B------:R-:W1:Y:S01]  /*5d90*/  LDCU.64 UR8, c[0x4][0x80] ;  /* 0x01001000ff0877ac */ /* 0x000e620008000a00 */
[----:B------:R-:W2:Y:S01]  /*5da0*/  LDC.64 R2, c[0x4][R2] ;  /* 0x0100000002027b82 */ /* 0x000ea20000000a00 */
[----:B------:R-:W-:Y:S02]  /*5db0*/  HFMA2 R12, -RZ, RZ, 0, 5.9604644775390625e-08 ;  /* 0x00000001ff0c7431 */ /* 0x000fe400000001ff */
[----:B------:R-:W-:Y:S02]  /*5dc0*/  IMAD.MOV.U32 R8, RZ, RZ, 0x70 ;  /* 0x00000070ff087424 */ /* 0x000fe400078e00ff */
[----:B------:R-:W-:Y:S01]  /*5dd0*/  IMAD.MOV.U32 R13, RZ, RZ, RZ ;  /* 0x000000ffff0d7224 */ /* 0x000fe200078e00ff */
[----:B------:R-:W3:Y:S01]  /*5de0*/  LDCU.64 UR6, c[0x4][0x88] ;  /* 0x01001100ff0677ac */ /* 0x000ee20008000a00 */
[----:B------:R-:W4:Y:S01]  /*5df0*/  LDCU.64 UR4, c[0x4][0x8] ;  /* 0x01000100ff0477ac */ /* 0x000f220008000a00 */
[----:B-1----:R-:W-:Y:S02]  /*5e00*/  MOV R4, UR8 ;  /* 0x0000000800047c02 */ /* 0x002fe40008000f00 */
[----:B------:R-:W-:Y:S02]  /*5e10*/  MOV R5, UR9 ;  /* 0x0000000900057c02 */ /* 0x000fe40008000f00 */
[----:B---3--:R-:W-:Y:S01]  /*5e20*/  MOV R7, UR7 ;  /* 0x0000000700077c02 */ /* 0x008fe20008000f00 */
[----:B------:R-:W-:Y:S01]  /*5e30*/  IMAD.U32 R6, RZ, RZ, UR6 ;  /* 0x00000006ff067e24 */ /* 0x000fe2000f8e00ff */
[----:B----4-:R-:W-:Y:S01]  /*5e40*/  MOV R11, UR5 ;  /* 0x00000005000b7c02 */ /* 0x010fe20008000f00 */
[----:B------:R-:W-:Y:S02]  /*5e50*/  IMAD.U32 R10, RZ, RZ, UR4 ;  /* 0x00000004ff0a7e24 */ /* 0x000fe4000f8e00ff */
[----:B------:R-:W-:Y:S07]  /*5e60*/  LEPC R20, `(.L_x_106) ;  /* 0x000000001014794e */ /* 0x000fee0000000000 */
[----:B--2---:R-:W-:Y:S05]  /*5e70*/  CALL.ABS.NOINC R2 ;  /* 0x0000000002007343 */ /* 0x004fea0003c00000 */
.L_x_106:
[----:B------:R-:W-:Y:S05]  /*5e80*/  BSYNC.RECONVERGENT B6 ;  /* 0x0000000000067941 */ /* 0x000fea0003800200 */
.L_x_105:
[----:B------:R-:W-:Y:S01]  /*5e90*/  ISETP.NE.U32.AND P4, PT, R54, RZ, PT ;  /* 0x000000ff3600720c */ /* 0x000fe20003f85070 */
[----:B------:R-:W-:Y:S01]  /*5ea0*/  UISETP.NE.AND UP2, UPT, UR50, URZ, UPT ;  /* 0x000000ff3200728c */ /* 0x000fe2000bf45270 */
[----:B------:R-:W-:Y:S01]  /*5eb0*/  ISETP.NE.U32.AND P2, PT, RZ, UR38, PT ;  /* 0x00000026ff007c0c */ /* 0x000fe2000bf45070 */
[----:B------:R-:W-:Y:S01]  /*5ec0*/  UISETP.NE.U32.AND UP1, UPT, UR44, URZ, UPT ;  /* 0x000000ff2c00728c */ /* 0x000fe2000bf25070 */
[----:B------:R-:W-:Y:S01]  /*5ed0*/  ISETP.NE.AND.EX P4, PT, R55, RZ, PT, P4 ;  /* 0x000000ff3700720c */ /* 0x000fe20003f85340 */
[----:B------:R-:W-:Y:S01]  /*5ee0*/  UPLOP3.LUT UP0, UPT, UPT, UPT, UPT, 0x40, 0x4 ;  /* 0x000000000004789c */ /* 0x000fe20003f0e870 */
[----:B------:R-:W-:Y:S01]  /*5ef0*/  ISETP.NE.AND.EX P2, PT, RZ, UR39, PT, P2 ;  /* 0x00000027ff007c0c */ /* 0x000fe2000bf45320 */
[----:B------:R-:W-:Y:S01]  /*5f00*/  UISETP.NE.AND.EX UP1, UPT, UR45, URZ, UPT, UP1 ;  /* 0x000000ff2d00728c */ /* 0x000fe2000bf25310 */
[----:B------:R-:W-:Y:S04]  /*5f10*/  PLOP3.LUT P1, PT, PT, PT, UP2, 0x80, 0x8 ;  /* 0x000000000008781c */ /* 0x000fe80003f2f028 */
[----:B------:R-:W-:Y:S06]  /*5f20*/  @UP2 UPLOP3.LUT UP0, UPT, UPT, UPT, UP1, 0x80, 0x8 ;  /* 0x000000000008289c */ /* 0x000fec0003f0f010 */
[----:B------:R-:W-:Y:S01]  /*5f30*/  PLOP3.LUT P0, PT, PT, PT, UP0, 0x80, 0x8 ;  /* 0x000000000008781c */ /* 0x000fe20003f0f008 */
[----:B------:R-:W-:Y:S01]  /*5f40*/  @!UPT UIADD3 URZ, UPT, UPT, URZ, URZ, URZ ;  /* 0x000000fffffff290 */ /* 0x000fe2000fffe0ff */
[----:B------:R-:W-:Y:S11]  /*5f50*/  BRA.U !UP1, `(.L_x_108) ;  /* 0x0000000109387547 */ /* 0x000ff6000b800000 */
[----:B------:R-:W-:Y:S01]  /*5f60*/  UISETP.NE.U32.AND UP0, UPT, UR38, URZ, UPT ;  /* 0x000000ff2600728c */ /* 0x000fe2000bf05070 */
[----:B------:R-:W-:Y:S02]  /*5f70*/  HFMA2 R0, -RZ, RZ, 0, 5.9604644775390625e-08 ;  /* 0x00000001ff007431 */ /* 0x000fe400000001ff */
[----:B------:R-:W-:Y:S01]  /*5f80*/  IMAD.MOV.U32 R59, RZ, RZ, 0x1 ;  /* 0x00000001ff3b7424 */ /* 0x000fe200078e00ff */
[----:B------:R-:W-:Y:S06]  /*5f90*/  UISETP.NE.AND.EX UP0, UPT, UR39, URZ, UPT, UP0 ;  /* 0x000000ff2700728c */ /* 0x000fec000bf05300 */
[----:B------:R-:W-:Y:S05]  /*5fa0*/  PLOP3.LUT P3, PT, PT, PT, UP0, 0x80, 0x8 ;  /* 0x000000000008781c */ /* 0x000fea0003f6f008 */
[----:B------:R-:W1:Y:S01]  /*5fb0*/  @UP0 LDCU.64 UR6, c[0x0][0x888] ;  /* 0x00011100ff0607ac */ /* 0x000e620008000a00 */
[----:B------:R-:W-:Y:S07]  /*5fc0*/  @UP0 UIMAD UR4, UR36, UR44, URZ ;  /* 0x0000002c240402a4 */ /* 0x000fee000f8e02ff */
[----:B------:R-:W-:Y:S01]  /*5fd0*/  @!P3 PRMT R59, R0, 0x7610, R59 ;  /* 0x00007610003bb816 */ /* 0x000fe2000000003b */
[----:B-1----:R-:W-:Y:S03]  /*5fe0*/  @UP0 UIMAD.WIDE UR6, UR4, 0x4, UR6 ;  /* 0x00000004040608a5 */ /* 0x002fe6000f8e0206 */
[----:B------:R-:W1:Y:S03]  /*5ff0*/  @!UP0 LDCU UR4, c[0x0][0x880] ;  /* 0x00011000ff0487ac */ /* 0x000e660008000800 */
[----:B------:R-:W-:Y:S01]  /*6000*/  IMAD.U32 R2, RZ, RZ, UR6 ;  /* 0x00000006ff027e24 */ /* 0x000fe2000f8e00ff */
[----:B------:R-:W-:Y:S05]  /*6010*/  MOV R3, UR7 ;  /* 0x0000000700037c02 */ /* 0x000fea0008000f00 */
[----:B-----5:R2:W5:Y:S02]  /*6020*/  @P3 LDG.E R35, desc[UR46][R2.64] ;  /* 0x0000002e02233981 */ /* 0x020564000c1e1900 */
[----:B-12---:R-:W-:Y:S02]  /*6030*/  @!P3 IMAD.U32 R35, RZ, RZ, UR4 ;  /* 0x00000004ff23be24 */ /* 0x006fe4000f8e00ff */
.L_x_108:
[----:B------:R-:W-:Y:S05]  /*6040*/  @!P4 BRA `(.L_x_109) ;  /* 0x000000000020c947 */ /* 0x000fea0003800000 */
[----:B------:R-:W-:Y:S04]  /*6050*/  ISETP.NE.U32.AND P3, PT, R52, RZ, PT ;  /* 0x000000ff3400720c */ /* 0x000fe80003f65070 */
[----:B------:R-:W-:Y:S11]  /*6060*/  ISETP.NE.AND.EX P3, PT, R53, RZ, PT, P3 ;  /* 0x000000ff3500720c */ /* 0x000ff60003f65330 */
[----:B------:R-:W-:Y:S02]  /*6070*/  @!UPT UIADD3 URZ, UPT, UPT, URZ, URZ, URZ ;  /* 0x000000fffffff290 */ /* 0x000fe4000fffe0ff */
[----:B------:R-:W1:Y:S01]  /*6080*/  @P3 LDC.64 R2, c[0x0][0x8a8] ;  /* 0x00022a00ff023b82 */ /* 0x000e620000000a00 */
[----:B------:R-:W-:Y:S04]  /*6090*/  @P3 IMAD R0, R54, UR36, RZ ;  /* 0x0000002436003c24 */ /* 0x000fe8000f8e02ff */
[----:B-1----:R-:W-:Y:S05]  /*60a0*/  @P3 IMAD.WIDE R2, R0, 0x4, R2 ;  /* 0x0000000400023825 */ /* 0x002fea00078e0202 */
[----:B-----5:R1:W5:Y:S02]  /*60b0*/  @P3 LDG.E R32, desc[UR46][R2.64] ;  /* 0x0000002e02203981 */ /* 0x020364000c1e1900 */
[----:B-1----:R-:W2:Y:S02]  /*60c0*/  @!P3 LDC R32, c[0x0][0x8a0] ;  /* 0x00022800ff20bb82 */ /* 0x002ea40000000800 */
.L_x_109:
[----:B-----5:R-:W-:Y:S01]  /*60d0*/  FSETP.NEU.AND P3, PT, R35, RZ, PT ;  /* 0x000000ff2300720b */ /* 0x020fe20003f6d000 */
[----:B------:R-:W-:Y:S01]  /*60e0*/  IMAD.SHL.U32 R77, R64, 0x2, RZ ;  /* 0x00000002404d7824 */ /* 0x000fe200078e00ff */
[----:B------:R-:W-:Y:S01]  /*60f0*/  SEL R5, RZ, 0xffffffff, P2 ;  /* 0xffffffffff057807 */ /* 0x000fe20001000000 */
[----:B------:R-:W-:Y:S01]  /*6100*/  BSSY B1, `(.L_x_110) ;  /* 0x0000034000017945 */ /* 0x000fe20003800000 */
[----:B------:R-:W-:Y:S01]  /*6110*/  @P1 LOP3.LUT P2, RZ, R59, 0xff, RZ, 0xc0, !PT ;  /* 0x000000ff3bff1812 */ /* 0x000fe2000784c0ff */
[----:B------:R-:W-:Y:S01]  /*6120*/  IMAD.MOV.U32 R39, RZ, RZ, 0x1 ;  /* 0x00000001ff277424 */ /* 0x000fe200078e00ff */
[----:B------:R-:W-:Y:S01]  /*6130*/  @P1 SEL R0, RZ, 0xffffffff, P3 ;  /* 0xffffffffff001807 */ /* 0x000fe20001800000 */
[C---:B------:R-:W-:Y:S01]  /*6140*/  IMAD R34, R30.reuse, 0x40, R33 ;  /* 0x000000401e227824 */ /* 0x040fe200078e0221 */
[----:B------:R-:W-:Y:S01]  /*6150*/  LOP3.LUT R71, R71, 0x1, RZ, 0x3c, !PT ;  /* 0x0000000147477812 */ /* 0x000fe200078e3cff */
[----:B------:R-:W-:Y:S01]  /*6160*/  IMAD.MOV.U32 R38, RZ, RZ, RZ ;  /* 0x000000ffff267224 */ /* 0x000fe200078e00ff */
[----:B------:R-:W-:Y:S02]  /*6170*/  @P0 SEL R0, R5, R0, !P2 ;  /* 0x0000000005000207 */ /* 0x000fe40005000000 */
[----:B------:R-:W-:Y:S02]  /*6180*/  CS2R R50, SRZ ;  /* 0x0000000000327805 */ /* 0x000fe4000001ff00 */
[----:B------:R-:W-:Y:S02]  /*6190*/  LEA R74, R30, UR48, 0x3 ;  /* 0x000000301e4a7c11 */ /* 0x000fe4000f8e18ff */
[----:B------:R-:W-:Y:S02]  /*61a0*/  CS2R R48, SRZ ;  /* 0x0000000000307805 */ /* 0x000fe4000001ff00 */
[----:B------:R-:W-:Y:S02]  /*61b0*/  @P1 LOP3.LUT R0, R0, 0x1, RZ, 0xc0, !PT ;  /* 0x0000000100001812 */ /* 0x000fe400078ec0ff */
[----:B------:R-:W-:Y:S02]  /*61c0*/  CS2R R42, SRZ ;  /* 0x00000000002a7805 */ /* 0x000fe4000001ff00 */
[----:B------:R-:W-:Y:S02]  /*61d0*/  SHF.L.U32 R3, R70, 0x1f, RZ ;  /* 0x0000001f46037819 */ /* 0x000fe400000006ff */
[----:B------:R-:W-:Y:S02]  /*61e0*/  CS2R R40, SRZ ;  /* 0x0000000000287805 */ /* 0x000fe4000001ff00 */
[----:B------:R-:W-:Y:S01]  /*61f0*/  ISETP.NE.U32.OR P5, PT, R0, 0x1, !P1 ;  /* 0x000000010000780c */ /* 0x000fe20004fa5470 */
[----:B------:R-:W-:Y:S01]  /*6200*/  VIADD R82, R77, UR48 ;  /* 0x000000304d527c36 */ /* 0x000fe20008000000 */
[----:B------:R-:W-:Y:S02]  /*6210*/  PLOP3.LUT P2, PT, PT, PT, UP1, 0x80, 0x8 ;  /* 0x000000000008781c */ /* 0x000fe40003f4f018 */
[----:B------:R-:W-:Y:S02]  /*6220*/  SEL R0, RZ, 0xffffffff, P3 ;  /* 0xffffffffff007807 */ /* 0x000fe40001800000 */
[----:B------:R-:W-:Y:S02]  /*6230*/  LOP3.LUT P3, R75, R59, 0xff, RZ, 0xc0, !PT ;  /* 0x000000ff3b4b7812 */ /* 0x000fe4000786c0ff */
[----:B------:R-:W-:Y:S05]  /*6240*/  P2R R78, PR, RZ, 0x20 ;  /* 0x00000020ff4e7803 */ /* 0x000fea0000000000 */
[----:B------:R-:W-:Y:S02]  /*6250*/  @P5 SHF.L.U32 R2, R71, 0x1f, RZ ;  /* 0x0000001f47025819 */ /* 0x000fe400000006ff */
[----:B------:R-:W-:Y:S02]  /*6260*/  @P2 SEL R0, R5, R0, !P3 ;  /* 0x0000000005002207 */ /* 0x000fe40005800000 */
[----:B------:R-:W1:Y:S02]  /*6270*/  @P5 SYNCS.PHASECHK.TRANS64.TRYWAIT P1, [UR48+0x60], R2 ;  /* 0x00006002ff0055a7 */ /* 0x000e640008021130 */
[----:B------:R-:W-:Y:S04]  /*6280*/  LOP3.LUT R0, R0, 0x1, RZ, 0xc0, !PT ;  /* 0x0000000100007812 */ /* 0x000fe800078ec0ff */
[----:B------:R-:W-:Y:S04]  /*6290*/  ISETP.NE.U32.AND P4, PT, R0, 0x1, PT ;  /* 0x000000010000780c */ /* 0x000fe80003f85070 */
[----:B------:R-:W-:Y:S01]  /*62a0*/  P2R R80, PR, RZ, 0x10 ;  /* 0x00000010ff507803 */ /* 0x000fe20000000000 */
[----:B------:R3:W4:Y:S01]  /*62b0*/  SYNCS.PHASECHK.TRANS64.TRYWAIT P0, [R74+URZ+0xd0], R3 ;  /* 0x0000d0034a0075a7 */ /* 0x00072200080011ff */
[----:B-1----:R-:W-:Y:S01]  /*62c0*/  @P5 SEL R39, RZ, 0x1, !P1 ;  /* 0x00000001ff275807 */ /* 0x002fe20004800000 */
[----:B---3--:R-:W-:Y:S06]  /*62d0*/  @!P5 BRA `(.L_x_111) ;  /* 0x000000000058d947 */ /* 0x008fec0003800000 */
[C---:B------:R-:W-:Y:S01]  /*62e0*/  VIADD R0, R82.reuse, 0x200 ;  /* 0x0000020052007836 */ /* 0x040fe20000000000 */
[----:B------:R-:W-:Y:S01]  /*62f0*/  LOP3.LUT P5, RZ, R65, 0x40, RZ, 0xc0, !PT ;  /* 0x0000004041ff7812 */ /* 0x000fe200078ac0ff */
[----:B------:R-:W-:Y:S01]  /*6300*/  BSSY B0, `(.L_x_112) ;  /* 0x000000e000007945 */ /* 0x000fe20003800000 */
[----:B------:R-:W-:Y:S01]  /*6310*/  ISETP.NE.AND P2, PT, R39, RZ, PT ;  /* 0x000000ff2700720c */ /* 0x000fe20003f45270 */
[----:B------:R-:W-:Y:S01]  /*6320*/  @P4 VIADD R2, R82, 0x210 ;  /* 0x0000021052024836 */ /* 0x000fe20000000000 */
[----:B------:R-:W-:Y:S01]  /*6330*/  PLOP3.LUT P1, PT, PT, PT, PT, 0x8, 0x80 ;  /* 0x000000000080781c */ /* 0x000fe20003f2e170 */
[----:B------:R-:W-:Y:S01]  /*6340*/  IMAD.MOV.U32 R51, RZ, RZ, RZ ;  /* 0x000000ffff337224 */ /* 0x000fe200078e00ff */
[----:B------:R-:W-:Y:S02]  /*6350*/  @P4 PLOP3.LUT P1, PT, P5, PT, PT, 0x80, 0x8 ;  /* 0x000000000008481c */ /* 0x000fe40002f2f070 */
[----:B------:R-:W-:Y:S02]  /*6360*/  CS2R R48, SRZ ;  /* 0x0000000000307805 */ /* 0x000fe4000001ff00 */
[----:B------:R-:W-:Y:S02]  /*6370*/  CS2R R42, SRZ ;  /* 0x00000000002a7805 */ /* 0x000fe4000001ff00 */
[----:B------:R-:W-:Y:S07]  /*6380*/  CS2R R40, SRZ ;  /* 0x0000000000287805 */ /* 0x000fee000001ff00 */
[----:B------:R-:W-:Y:S01]  /*6390*/  @P1 VIADD R2, R0, 0xfffffff0 ;  /* 0xfffffff000021836 */ /* 0x000fe20000000000 */
[----:B------:R-:W-:Y:S06]  /*63a0*/  @P2 BRA `(.L_x_113) ;  /* 0x00000000000c2947 */ /* 0x000fec0003800000 */
[----:B------:R-:W-:Y:S04]  /*63b0*/  SHF.L.U32 R5, R71, 0x1f, RZ ;  /* 0x0000001f47057819 */ /* 0x000fe800000006ff */
[----:B------:R-:W1:Y:S02]  /*63c0*/  SYNCS.PHASECHK.TRANS64.TRYWAIT P1, [UR48+0x60], R5 ;  /* 0x00006005ff0075a7 */ /* 0x000e640008021130 */
[----:B-1----:R-:W-:Y:S05]  /*63d0*/  @!P1 BRA `(.L_x_114) ;  /* 0x0000003000649947 */ /* 0x002fea0003800000 */
.L_x_113:
[----:B------:R-:W-:Y:S05]  /*63e0*/  BSYNC B0 ;  /* 0x0000000000007941 */ /* 0x000fea0003800000 */
.L_x_112:
[----:B------:R-:W-:Y:S01]  /*63f0*/  ISETP.NE.AND P1, PT, R80, RZ, PT ;  /* 0x000000ff5000720c */ /* 0x000fe20003f25270 */
[----:B------:R-:W-:Y:S11]  /*6400*/  HFMA2 R38, -RZ, RZ, 0, 5.9604644775390625e-08 ;  /* 0x00000001ff267431 */ /* 0x000ff600000001ff */
[----:B------:R-:W-:Y:S01]  /*6410*/  @!UPT UIADD3 URZ, UPT, UPT, URZ, URZ, URZ ;  /* 0x000000fffffff290 */ /* 0x000fe2000fffe0ff */
[----:B------:R3:W1:Y:S04]  /*6420*/  @P1 LDS.128 R48, [R2] ;  /* 0x0000000002301984 */ /* 0x0006680000000c00 */
[----:B------:R3:W1:Y:S02]  /*6430*/  @P1 LDS.128 R40, [R77+UR48+0x200] ;  /* 0x000200304d281984 */ /* 0x0006640008000c00 */
.L_x_111:
[----:B------:R-:W-:Y:S05]  /*6440*/  BSYNC B1 ;  /* 0x0000000000017941 */ /* 0x000fea0003800000 */
.L_x_110:
[----:B-1----:R-:W-:Y:S04]  /*6450*/  SHF.R.U32.HI R5, RZ, 0x15, R34 ;  /* 0x00000015ff057819 */ /* 0x002fe80000011622 */
[----:B------:R-:W-:Y:S01]  /*6460*/  LOP3.LUT P1, RZ, R5, 0x3, R66, 0x48, !PT ;  /* 0x0000000305ff7812 */ /* 0x000fe20007824842 */
[----:B------:R-:W-:Y:S01]  /*6470*/  @!UPT UIADD3 URZ, UPT, UPT, URZ, URZ, URZ ;  /* 0x000000fffffff290 */ /* 0x000fe2000fffe0ff */
[----:B----4-:R-:W-:Y:S11]  /*6480*/  @P0 BRA `(.L_x_115) ;  /* 0x0000000000080947 */ /* 0x010ff60003800000 */
[----:B------:R-:W1:Y:S02]  /*6490*/  SYNCS.PHASECHK.TRANS64.TRYWAIT P0, [R74+URZ+0xd0], R3 ;  /* 0x0000d0034a0075a7 */ /* 0x000e6400080011ff */
[----:B-1----:R-:W-:Y:S05]  /*64a0*/  @!P0 BRA `(.L_x_116) ;  /* 0x0000003000488947 */ /* 0x002fea0003800000 */
.L_x_115:
[----:B------:R-:W-:Y:S05]  /*64b0*/  @!P1 BRA `(.L_x_117) ;  /* 0x0000000000409947 */ /* 0x000fea0003800000 */
[----:B------:R-:W4:Y:S01]  /*64c0*/  LDCU.64 UR8, c[0x4][0x70] ;  /* 0x01000e00ff0877ac */ /* 0x000f220008000a00 */
[----:B-1----:R-:W-:Y:S01]  /*64d0*/  MOV R3, 0x0 ;  /* 0x0000000000037802 */ /* 0x002fe20000000f00 */
[----:B------:R-:W-:Y:S02]  /*64e0*/  HFMA2 R12, -RZ, RZ, 0, 5.9604644775390625e-08 ;  /* 0x00000001ff0c7431 */ /* 0x000fe400000001ff */
[----:B------:R-:W-:Y:S02]  /*64f0*/  IMAD.MOV.U32 R8, RZ, RZ, 0x192 ;  /* 0x00000192ff087424 */ /* 0x000fe400078e00ff */
[----:B------:R-:W-:Y:S01]  /*6500*/  IMAD.MOV.U32 R13, RZ, RZ, RZ ;  /* 0x000000ffff0d7224 */ /* 0x000fe200078e00ff */
[----:B------:R-:W1:Y:S01]  /*6510*/  LDCU.64 UR6, c[0x4][0x78] ;  /* 0x01000f00ff0677ac */ /* 0x000e620008000a00 */
[----:B---3--:R-:W3:Y:S01]  /*6520*/  LDC.64 R2, c[0x4][R3] ;  /* 0x0100000003027b82 */ /* 0x008ee20000000a00 */
[----:B------:R-:W5:Y:S01]  /*6530*/  LDCU.64 UR4, c[0x4][0x10] ;  /* 0x01000200ff0477ac */ /* 0x000f620008000a00 */
[----:B----4-:R-:W-:Y:S01]  /*6540*/  MOV R5, UR9 ;  /* 0x0000000900057c02 */ /* 0x010fe20008000f00 */
[----:B------:R-:W-:Y:S01]  /*6550*/  IMAD.U32 R4, RZ, RZ, UR8 ;  /* 0x00000008ff047e24 */ /* 0x000fe2000f8e00ff */
[----:B-1----:R-:W-:Y:S01]  /*6560*/  MOV R7, UR7 ;  /* 0x0000000700077c02 */ /* 0x002fe20008000f00 */
[----:B------:R-:W-:Y:S01]  /*6570*/  IMAD.U32 R6, RZ, RZ, UR6 ;  /* 0x00000006ff067e24 */ /* 0x000fe2000f8e00ff */
[----:B-----5:R-:W-:Y:S01]  /*6580*/  MOV R11, UR5 ;  /* 0x00000005000b7c02 */ /* 0x020fe20008000f00 */
[----:B------:R-:W-:Y:S02]  /*6590*/  IMAD.U32 R10, RZ, RZ, UR4 ;  /* 0x00000004ff0a7e24 */ /* 0x000fe4000f8e00ff */
[----:B------:R-:W-:Y:S07]  /*65a0*/  LEPC R20, `(.L_x_117) ;  /* 0x000000001014794e */ /* 0x000fee0000000000 */
[----:B--23--:R-:W-:Y:S05]  /*65b0*/  CALL.ABS.NOINC R2 ;  /* 0x0000000002007343 */ /* 0x00cfea0003c00000 */
.L_x_117:
[----:B------:R-:W-:Y:S05]  /*65c0*/  WARPSYNC.ALL ;  /* 0x0000000000007948 */ /* 0x000fea0003800000 */
[----:B------:R-:W-:Y:S01]  /*65d0*/  R2UR UR4, R34 ;  /* 0x00000000220472ca */ /* 0x000fe200000e0000 */
[--C-:B------:R-:W-:Y:S01]  /*65e0*/  HADD2.F32 R20, -RZ, R40.reuse.H0_H0 ;  /* 0x20000028ff147230 */ /* 0x100fe20000004100 */
[----:B------:R-:W-:Y:S01]  /*65f0*/  MOV R81, 0x10 ;  /* 0x0000001000517802 */ /* 0x000fe20000000f00 */
[----:B------:R-:W-:Y:S01]  /*6600*/  HADD2.F32 R21, -RZ, R40.H1_H1 ;  /* 0x30000028ff157230 */ /* 0x000fe20000004100 */
[----:B------:R-:W-:Y:S01]  /*6610*/  LOP3.LUT P6, RZ, R65, 0x40, RZ, 0xc0, !PT ;  /* 0x0000004041ff7812 */ /* 0x000fe200078cc0ff */
[----:B------:R-:W-:Y:S01]  /*6620*/  HADD2.F32 R36, -RZ, R41.H1_H1 ;  /* 0x30000029ff247230 */ /* 0x000fe20000004100 */
[----:B------:R-:W-:Y:S01]  /*6630*/  ISETP.NE.AND P0, PT, R72, RZ, PT ;  /* 0x000000ff4800720c */ /* 0x000fe20003f05270 */
[----:B------:R-:W-:Y:S01]  /*6640*/  HADD2.F32 R37, -RZ, R43.H0_H0 ;  /* 0x2000002bff257230 */ /* 0x000fe20000004100 */
[----:B------:R-:W-:Y:S01]  /*6650*/  SEL R81, R81, 0xfffffff0, !P6 ;  /* 0xfffffff051517807 */ /* 0x000fe20007000000 */
[----:B------:R-:W-:Y:S03]  /*6660*/  BSSY.RECONVERGENT B0, `(.L_x_118) ;  /* 0x000004f000007945 */ /* 0x000fe60003800200 */
[----:B------:R-:W-:Y:S01]  /*6670*/  IADD3 R79, PT, PT, R82, R81, RZ ;  /* 0x00000051524f7210 */ /* 0x000fe20007ffe0ff */
[----:B------:R-:W2:Y:S02]  /*6680*/  LDTM.x16 R4, tmem[UR4] ;  /* 0x00000004000479ee */ /* 0x000ea40008240000 */
[C---:B--2---:R-:W-:Y:S01]  /*6690*/  FMUL R0, R32.reuse, R4 ;  /* 0x0000000420007220 */ /* 0x044fe20000400000 */
[C---:B---3--:R-:W-:Y:S01]  /*66a0*/  FMUL R2, R32.reuse, R5 ;  /* 0x0000000520027220 */ /* 0x048fe20000400000 */
[C---:B-1----:R-:W-:Y:S01]  /*66b0*/  FMUL R3, R32.reuse, R6 ;  /* 0x0000000620037220 */ /* 0x042fe20000400000 */
[C---:B------:R-:W-:Y:S01]  /*66c0*/  FMUL R7, R32.reuse, R7 ;  /* 0x0000000720077220 */ /* 0x040fe20000400000 */
[C---:B------:R-:W-:Y:S01]  /*66d0*/  FFMA R0, R35.reuse, R20, R0 ;  /* 0x0000001423007223 */ /* 0x040fe20000000000 */
[----:B------:R-:W-:Y:S02]  /*66e0*/  HADD2.F32 R20, -RZ, R41.H0_H0 ;  /* 0x20000029ff147230 */ /* 0x000fe40000004100 */
[C---:B------:R-:W-:Y:S01]  /*66f0*/  FFMA R2, R35.reuse, R21, R2 ;  /* 0x0000001523027223 */ /* 0x040fe20000000002 */
[--C-:B------:R-:W-:Y:S02]  /*6700*/  HADD2.F32 R21, -RZ, R42.reuse.H0_H0 ;  /* 0x2000002aff157230 */ /* 0x100fe40000004100 */
[C---:B------:R-:W-:Y:S01]  /*6710*/  FMUL R4, R32.reuse, R8 ;  /* 0x0000000820047220 */ /* 0x040fe20000400000 */
[C---:B------:R-:W-:Y:S01]  /*6720*/  FMUL R5, R32.reuse, R9 ;  /* 0x0000000920057220 */ /* 0x040fe20000400000 */
[C---:B------:R-:W-:Y:S01]  /*6730*/  FFMA R3, R35.reuse, R20, R3 ;  /* 0x0000001423037223 */ /* 0x040fe20000000003 */
[----:B------:R-:W-:Y:S02]  /*6740*/  HADD2.F32 R20, -RZ, R42.H1_H1 ;  /* 0x3000002aff147230 */ /* 0x000fe40000004100 */
[C---:B------:R-:W-:Y:S01]  /*6750*/  FFMA R7, R35.reuse, R36, R7 ;  /* 0x0000002423077223 */ /* 0x040fe20000000007 */
[C---:B------:R-:W-:Y:S01]  /*6760*/  FMUL R6, R32.reuse, R10 ;  /* 0x0000000a20067220 */ /* 0x040fe20000400000 */
[----:B------:R-:W-:Y:S02]  /*6770*/  HADD2.F32 R36, -RZ, R43.H1_H1 ;  /* 0x3000002bff247230 */ /* 0x000fe40000004100 */
[C---:B------:R-:W-:Y:S01]  /*6780*/  FMUL R11, R32.reuse, R11 ;  /* 0x0000000b200b7220 */ /* 0x040fe20000400000 */
[C---:B------:R-:W-:Y:S01]  /*6790*/  FFMA R4, R35.reuse, R21, R4 ;  /* 0x0000001523047223 */ /* 0x040fe20000000004 */
[C---:B------:R-:W-:Y:S01]  /*67a0*/  FFMA R5, R35.reuse, R20, R5 ;  /* 0x0000001423057223 */ /* 0x040fe20000000005 */
[C---:B------:R-:W-:Y:S01]  /*67b0*/  FFMA R6, R35.reuse, R37, R6 ;  /* 0x0000002523067223 */ /* 0x040fe20000000006 */
[--C-:B------:R-:W-:Y:S02]  /*67c0*/  HADD2.F32 R20, -RZ, R48.reuse.H0_H0 ;  /* 0x20000030ff147230 */ /* 0x100fe40000004100 */
[C---:B------:R-:W-:Y:S01]  /*67d0*/  FFMA R11, R35.reuse, R36, R11 ;  /* 0x00000024230b7223 */ /* 0x040fe2000000000b */
[C---:B------:R-:W-:Y:S01]  /*67e0*/  FMUL R8, R32.reuse, R12 ;  /* 0x0000000c20087220 */ /* 0x040fe20000400000 */
[----:B------:R-:W-:Y:S02]  /*67f0*/  HADD2.F32 R36, -RZ, R48.H1_H1 ;  /* 0x30000030ff247230 */ /* 0x000fe40000004100 */
[C---:B------:R-:W-:Y:S01]  /*6800*/  FMUL R9, R32.reuse, R13 ;  /* 0x0000000d20097220 */ /* 0x040fe20000400000 */
[--C-:B------:R-:W-:Y:S02]  /*6810*/  HADD2.F32 R21, -RZ, R49.reuse.H0_H0 ;  /* 0x20000031ff157230 */ /* 0x100fe40000004100 */
[C---:B------:R-:W-:Y:S01]  /*6820*/  FMUL R10, R32.reuse, R14 ;  /* 0x0000000e200a7220 */ /* 0x040fe20000400000 */
[C---:B------:R-:W-:Y:S01]  /*6830*/  FFMA R8, R35.reuse, R20, R8 ;  /* 0x0000001423087223 */ /* 0x040fe20000000008 */
[----:B------:R-:W-:Y:S02]  /*6840*/  HADD2.F32 R20, -RZ, R49.H1_H1 ;  /* 0x30000031ff147230 */ /* 0x000fe40000004100 */
[C---:B------:R-:W-:Y:S01]  /*6850*/  FFMA R9, R35.reuse, R36, R9 ;  /* 0x0000002423097223 */ /* 0x040fe20000000009 */
[C---:B------:R-:W-:Y:S01]  /*6860*/  FMUL R15, R32.reuse, R15 ;  /* 0x0000000f200f7220 */ /* 0x040fe20000400000 */
[C---:B------:R-:W-:Y:S01]  /*6870*/  FFMA R10, R35.reuse, R21, R10 ;  /* 0x00000015230a7223 */ /* 0x040fe2000000000a */
[--C-:B------:R-:W-:Y:S02]  /*6880*/  HADD2.F32 R21, -RZ, R50.reuse.H0_H0 ;  /* 0x20000032ff157230 */ /* 0x100fe40000004100 */
[C---:B------:R-:W-:Y:S01]  /*6890*/  FMUL R12, R32.reuse, R16 ;  /* 0x00000010200c7220 */ /* 0x040fe20000400000 */
[----:B------:R-:W-:Y:S02]  /*68a0*/  HADD2.F32 R36, -RZ, R50.H1_H1 ;  /* 0x30000032ff247230 */ /* 0x000fe40000004100 */
[C---:B------:R-:W-:Y:S01]  /*68b0*/  FFMA R15, R35.reuse, R20, R15 ;  /* 0x00000014230f7223 */ /* 0x040fe2000000000f */
[C---:B------:R-:W-:Y:S01]  /*68c0*/  FMUL R13, R32.reuse, R17 ;  /* 0x00000011200d7220 */ /* 0x040fe20000400000 */
[--C-:B------:R-:W-:Y:S02]  /*68d0*/  HADD2.F32 R37, -RZ, R51.reuse.H0_H0 ;  /* 0x20000033ff257230 */ /* 0x100fe40000004100 */
[C---:B------:R-:W-:Y:S01]  /*68e0*/  FMUL R14, R32.reuse, R18 ;  /* 0x00000012200e7220 */ /* 0x040fe20000400000 */
[----:B------:R-:W-:Y:S02]  /*68f0*/  HADD2.F32 R20, -RZ, R51.H1_H1 ;  /* 0x30000033ff147230 */ /* 0x000fe40000004100 */
[----:B------:R-:W-:Y:S01]  /*6900*/  FMUL R19, R32, R19 ;  /* 0x0000001320137220 */ /* 0x000fe20000400000 */
[----:B------:R-:W-:Y:S01]  /*6910*/  F2FP.F16.F32.PACK_AB R44, R2, R0 ;  /* 0x00000000022c723e */ /* 0x000fe200000000ff */
[----:B------:R-:W-:Y:S01]  /*6920*/  FFMA R12, R35, R21, R12 ;  /* 0x00000015230c7223 */ /* 0x000fe2000000000c */
[----:B------:R-:W-:Y:S01]  /*6930*/  F2FP.F16.F32.PACK_AB R45, R7, R3 ;  /* 0x00000003072d723e */ /* 0x000fe200000000ff */
[----:B------:R-:W-:Y:S01]  /*6940*/  FFMA R13, R35, R36, R13 ;  /* 0x00000024230d7223 */ /* 0x000fe2000000000d */
[----:B------:R-:W-:Y:S01]  /*6950*/  F2FP.F16.F32.PACK_AB R46, R5, R4 ;  /* 0x00000004052e723e */ /* 0x000fe200000000ff */
[----:B------:R-:W-:Y:S01]  /*6960*/  FFMA R14, R35, R37, R14 ;  /* 0x00000025230e7223 */ /* 0x000fe2000000000e */
[----:B------:R-:W-:Y:S01]  /*6970*/  F2FP.F16.F32.PACK_AB R47, R11, R6 ;  /* 0x000000060b2f723e */ /* 0x000fe200000000ff */
[----:B------:R-:W-:Y:S01]  /*6980*/  FFMA R19, R35, R20, R19 ;  /* 0x0000001423137223 */ /* 0x000fe20000000013 */
[----:B------:R-:W-:Y:S02]  /*6990*/  F2FP.F16.F32.PACK_AB R84, R9, R8 ;  /* 0x000000080954723e */ /* 0x000fe400000000ff */
[----:B------:R-:W-:Y:S01]  /*69a0*/  F2FP.F16.F32.PACK_AB R85, R15, R10 ;  /* 0x0000000a0f55723e */ /* 0x000fe200000000ff */
[----:B------:R1:W-:Y:S01]  /*69b0*/  STS.128 [R77+UR48+0x200], R44 ;  /* 0x0002002c4d007988 */ /* 0x0003e20008000c30 */
[----:B------:R-:W-:Y:S02]  /*69c0*/  F2FP.F16.F32.PACK_AB R86, R13, R12 ;  /* 0x0000000c0d56723e */ /* 0x000fe400000000ff */
[----:B------:R-:W-:Y:S05]  /*69d0*/  F2FP.F16.F32.PACK_AB R87, R19, R14 ;  /* 0x0000000e1357723e */ /* 0x000fea00000000ff */
[----:B------:R1:W-:Y:S01]  /*69e0*/  STS.128 [R79+0x200], R84 ;  /* 0x000200544f007388 */ /* 0x0003e20000000c00 */
[----:B------:R-:W-:Y:S01]  /*69f0*/  @!PT LDS RZ, [RZ] ;  /* 0x00000000fffff984 */ /* 0x000fe20000000800 */
[----:B------:R-:W-:Y:S01]  /*6a00*/  @!PT LDS RZ, [RZ] ;  /* 0x00000000fffff984 */ /* 0x000fe20000000800 */
[----:B------:R-:W-:Y:S01]  /*6a10*/  @!PT LDS RZ, [RZ] ;  /* 0x00000000fffff984 */ /* 0x000fe20000000800 */
[----:B------:R-:W-:Y:S01]  /*6a20*/  @!PT LDS RZ, [RZ] ;  /* 0x00000000fffff984 */ /* 0x000fe20000000800 */
[----:B------:R2:W-:Y:S07]  /*6a30*/  MEMBAR.ALL.CTA ;  /* 0x0000000000007992 */ /* 0x0005ee0000008000 */
[----:B--2---:R-:W2:Y:S02]  /*6a40*/  FENCE.VIEW.ASYNC.S ;  /* 0x00000000000073c6 */ /* 0x004ea40000000000 */
[----:B--2---:R-:W-:Y:S06]  /*6a50*/  BAR.SYNC.DEFER_BLOCKING 0x1, 0x80 ;  /* 0x0042000000007b1d */ /* 0x004fec0000010000 */
[----:B------:R-:W-:Y:S05]  /*6a60*/  @P0 BRA `(.L_x_119) ;  /* 0x0000000000380947 */ /* 0x000fea0003800000 */
[----:B------:R-:W-:Y:S02]  /*6a70*/  UIADD3 UR4, UPT, UPT, UR48, 0x200, URZ ;  /* 0x0000020030047890 */ /* 0x000fe4000fffe0ff */
[----:B------:R-:W-:Y:S01]  /*6a80*/  UIADD3 UR8, UP0, UPT, UR52, 0x680, URZ ;  /* 0x0000068034087890 */ /* 0x000fe2000ff1e0ff */
[----:B------:R-:W-:Y:S01]  /*6a90*/  UMOV UR43, UR36 ;  /* 0x00000024002b7c82 */ /* 0x000fe20008000000 */
[----:B------:R-:W-:Y:S02]  /*6aa0*/  UIADD3 UR5, UPT, UPT, UR41, 0x40, URZ ;  /* 0x0000004029057890 */ /* 0x000fe4000fffe0ff */
[----:B------:R-:W-:Y:S01]  /*6ab0*/  MOV R67, UR4 ;  /* 0x0000000400437c02 */ /* 0x000fe20008000f00 */
[----:B------:R-:W-:Y:S02]  /*6ac0*/  UIADD3.X UR9, UPT, UPT, URZ, UR53, URZ, UP0, !UPT ;  /* 0x00000035ff097290 */ /* 0x000fe400087fe4ff */
[----:B------:R-:W-:Y:S01]  /*6ad0*/  UIADD3 UR4, UPT, UPT, UR48, 0xa00, URZ ;  /* 0x00000a0030047890 */ /* 0x000fe2000fffe0ff */
[----:B------:R-:W-:Y:S01]  /*6ae0*/  R2UR UR40, R67 ;  /* 0x00000000432872ca */ /* 0x000fe200000e0000 */
[----:B------:R-:W-:Y:S01]  /*6af0*/  UMOV UR6, UR42 ;  /* 0x0000002a00067c82 */ /* 0x000fe20008000000 */
[----:B------:R-:W-:Y:S11]  /*6b00*/  UMOV UR7, UR36 ;  /* 0x0000002400077c82 */ /* 0x000ff60008000000 */
[----:B------:R2:W-:Y:S01]  /*6b10*/  UTMASTG.3D [UR40], [UR8] ;  /* 0x00000028080073b5 */ /* 0x0005e20008010000 */
[----:B------:R2:W-:Y:S01]  /*6b20*/  UTMASTG.3D [UR4], [UR8] ;  /* 0x00000004080073b5 */ /* 0x0005e20008010000 */
[----:B------:R0:W-:Y:S01]  /*6b30*/  UTMACMDFLUSH ;  /* 0x00000000000079b7 */ /* 0x0001e20000000000 */
[----:B--2---:R-:W-:Y:S04]  /*6b40*/  DEPBAR.LE SB0, 0x1 ;  /* 0x000080400000791a */ /* 0x004fe80000000000 */
.L_x_119:
[----:B------:R-:W-:Y:S05]  /*6b50*/  BSYNC.RECONVERGENT B0 ;  /* 0x0000000000007941 */ /* 0x000fea0003800200 */
.L_x_118:
[----:B------:R-:W-:Y:S01]  /*6b60*/  BAR.SYNC.DEFER_BLOCKING 0x1, 0x80 ;  /* 0x0042000000007b1d */ /* 0x000fe20000010000 */
[----:B------:R-:W-:Y:S01]  /*6b70*/  ISETP.NE.AND P1, PT, R78, RZ, PT ;  /* 0x000000ff4e00720c */ /* 0x000fe20003f25270 */
[----:B------:R-:W-:Y:S01]  /*6b80*/  UISETP.NE.AND UP0, UPT, UR49, URZ, UPT ;  /* 0x000000ff3100728c */ /* 0x000fe2000bf05270 */
[----:B------:R-:W-:Y:S11]  /*6b90*/  LEA R3, R38, UR48, 0x3 ;  /* 0x0000003026037c11 */ /* 0x000ff6000f8e18ff */
[----:B------:R-:W-:Y:S01]  /*6ba0*/  @P1 SHF.L.U32 R2, R71, 0x1f, RZ ;  /* 0x0000001f47021819 */ /* 0x000fe200000006ff */
[----:B------:R-:W-:Y:S06]  /*6bb0*/  BRA.U !UP0, `(.L_x_120) ;  /* 0x0000000108247547 */ /* 0x000fec000b800000 */
[----:B------:R-:W-:Y:S01]  /*6bc0*/  IMAD.U32 R5, RZ, RZ, UR51 ;  /* 0x00000033ff057e24 */ /* 0x000fe2000f8e00ff */
[----:B------:R-:W-:Y:S01]  /*6bd0*/  MOV R0, UR37 ;  /* 0x0000002500007c02 */ /* 0x000fe20008000f00 */
[----:B------:R-:W-:Y:S03]  /*6be0*/  UIADD3 UR51, UPT, UPT, UR51, 0x1, URZ ;  /* 0x0000000133337890 */ /* 0x000fe6000fffe0ff */
[----:B------:R-:W-:Y:S01]  /*6bf0*/  @P1 LEA R5, R5, UR48, 0x3 ;  /* 0x0000003005051c11 */ /* 0x000fe2000f8e18ff */
[----:B------:R-:W-:Y:S04]  /*6c00*/  UISETP.NE.AND UP0, UPT, UR51, 0x4, UPT ;  /* 0x000000043300788c */ /* 0x000fe8000bf05270 */
[----:B------:R-:W-:Y:S01]  /*6c10*/  @P1 VIADD R5, R5, 0x80 ;  /* 0x0000008005051836 */ /* 0x000fe20000000000 */
[----:B------:R-:W-:Y:S04]  /*6c20*/  USEL UR51, UR51, URZ, UP0 ;  /* 0x000000ff33337287 */ /* 0x000fe80008000000 */
[----:B------:R-:W-:Y:S04]  /*6c30*/  @P1 PRMT R0, R0, 0x654, R5 ;  /* 0x0000065400001816 */ /* 0x000fe80000000005 */
[----:B------:R2:W-:Y:S04]  /*6c40*/  @P1 SYNCS.ARRIVE.TRANS64.RED.A1T0 RZ, [R0+URZ], RZ ;  /* 0x000000ff00ff19a7 */ /* 0x0005e800081004ff */
.L_x_120:
[----:B------:R-:W3:Y:S01]  /*6c50*/  @P1 SYNCS.PHASECHK.TRANS64.TRYWAIT P0, [R3+URZ+0x60], R2 ;  /* 0x00006002030015a7 */ /* 0x000ee200080011ff */
[----:B------:R-:W-:Y:S01]  /*6c60*/  BSSY B1, `(.L_x_121) ;  /* 0x0000012000017945 */ /* 0x000fe20003800000 */
[----:B---3--:R-:W-:Y:S03]  /*6c70*/  @P1 SEL R39, RZ, 0x1, !P0 ;  /* 0x00000001ff271807 */ /* 0x008fe60004000000 */
[----:B------:R-:W-:Y:S05]  /*6c80*/  @!P1 BRA `(.L_x_122) ;  /* 0x00000000003c9947 */ /* 0x000fea0003800000 */
[----:B------:R-:W-:Y:S01]  /*6c90*/  ISETP.NE.AND P1, PT, R80, RZ, PT ;  /* 0x000000ff5000720c */ /* 0x000fe20003f25270 */
[----:B------:R-:W-:Y:S01]  /*6ca0*/  BSSY B0, `(.L_x_123) ;  /* 0x0000009000007945 */ /* 0x000fe20003800000 */
[----:B------:R-:W-:Y:S11]  /*6cb0*/  ISETP.NE.AND P0, PT, R39, RZ, PT ;  /* 0x000000ff2700720c */ /* 0x000ff60003f05270 */
[----:B------:R-:W-:Y:S05]  /*6cc0*/  @P1 IMAD R4, R38, 0x1000, R77 ;  /* 0x0000100026041824 */ /* 0x000fea00078e024d */
[----:B------:R-:W-:Y:S05]  /*6cd0*/  @P1 IADD3 R2, PT, PT, R4, UR48, RZ ;  /* 0x0000003004021c10 */ /* 0x000fea000fffe0ff */
[----:B------:R-:W-:Y:S01]  /*6ce0*/  @P1 IMAD.IADD R2, R81, 0x1, R2 ;  /* 0x0000000151021824 */ /* 0x000fe200078e0202 */
[----:B------:R-:W-:Y:S06]  /*6cf0*/  @P0 BRA `(.L_x_124) ;  /* 0x00000000000c0947 */ /* 0x000fec0003800000 */
[----:B--2---:R-:W-:Y:S04]  /*6d00*/  SHF.L.U32 R0, R71, 0x1f, RZ ;  /* 0x0000001f47007819 */ /* 0x004fe800000006ff */
[----:B------:R-:W2:Y:S02]  /*6d10*/  SYNCS.PHASECHK.TRANS64.TRYWAIT P0, [R3+URZ+0x60], R0 ;  /* 0x00006000030075a7 */ /* 0x000ea400080011ff */
[----:B--2---:R-:W-:Y:S05]  /*6d20*/  @!P0 BRA `(.L_x_125) ;  /* 0x00000028003c8947 */ /* 0x004fea0003800000 */
.L_x_124:
[----:B------:R-:W-:Y:S05]  /*6d30*/  BSYNC B0 ;  /* 0x0000000000007941 */ /* 0x000fea0003800000 */
.L_x_123:
[----:B------:R-:W-:Y:S02]  /*6d40*/  ISETP.NE.AND P0, PT, R80, RZ, PT ;  /* 0x000000ff5000720c */ /* 0x000fe40003f05270 */
[----:B------:R-:W-:Y:S11]  /*6d50*/  IADD3 R38, PT, PT, R38, 0x1, RZ ;  /* 0x0000000126267810 */ /* 0x000ff60007ffe0ff */
[----:B------:R3:W4:Y:S04]  /*6d60*/  @P0 LDS.128 R40, [R4+UR48+0x200] ;  /* 0x0002003004280984 */ /* 0x0007280008000c00 */
[----:B------:R3:W1:Y:S02]  /*6d70*/  @P0 LDS.128 R48, [R2+0x200] ;  /* 0x0002000002300984 */ /* 0x0006640000000c00 */
.L_x_122:
[----:B------:R-:W-:Y:S05]  /*6d80*/  BSYNC B1 ;  /* 0x0000000000017941 */ /* 0x000fea0003800000 */
.L_x_121:
[----:B--2---:R-:W-:Y:S05]  /*6d90*/  VIADD R3, R34, 0x10 ;  /* 0x0000001022037836 */ /* 0x004fea0000000000 */
[----:B------:R-:W-:Y:S04]  /*6da0*/  SHF.R.U32.HI R3, RZ, 0x15, R3 ;  /* 0x00000015ff037819 */ /* 0x000fe80000011603 */
[----:B------:R-:W-:Y:S11]  /*6db0*/  LOP3.LUT P0, RZ, R3, 0x3, R66, 0x48, !PT ;  /* 0x0000000303ff7812 */ /* 0x000ff60007804842 */
[----:B------:R-:W-:Y:S02]  /*6dc0*/  @!UPT UIADD3 URZ, UPT, UPT, URZ, URZ, URZ ;  /* 0x000000fffffff290 */ /* 0x000fe4000fffe0ff */
[----:B------:R-:W-:Y:S05]  /*6dd0*/  @!P0 BRA `(.L_x_126) ;  /* 0x0000000000408947 */ /* 0x000fea0003800000 */
[----:B------:R-:W2:Y:S01]  /*6de0*/  LDCU.64 UR8, c[0x4][0x70] ;  /* 0x01000e00ff0877ac */ /* 0x000ea20008000a00 */
[----:B------:R-:W-:Y:S01]  /*6df0*/  MOV R3, 0x0 ;  /* 0x0000000000037802 */ /* 0x000fe20000000f00 */
[----:B------:R-:W-:Y:S02]  /*6e00*/  HFMA2 R12, -RZ, RZ, 0, 5.9604644775390625e-08 ;  /* 0x00000001ff0c7431 */ /* 0x000fe400000001ff */
[----:B------:R-:W-:Y:S02]  /*6e10*/  IMAD.MOV.U32 R8, RZ, RZ, 0x192 ;  /* 0x00000192ff087424 */ /* 0x000fe400078e00ff */
[----:B------:R-:W-:Y:S01]  /*6e20*/  IMAD.MOV.U32 R13, RZ, RZ, RZ ;  /* 0x000000ffff0d7224 */ /* 0x000fe200078e00ff */
[----:B------:R-:W5:Y:S01]  /*6e30*/  LDCU.64 UR6, c[0x4][0x78] ;  /* 0x01000f00ff0677ac */ /* 0x000f620008000a00 */
[----:B---3--:R-:W3:Y:S01]  /*6e40*/  LDC.64 R2, c[0x4][R3] ;  /* 0x0100000003027b82 */ /* 0x008ee20000000a00 */
[----:B------:R-:W4:Y:S01]  /*6e50*/  LDCU.64 UR4, c[0x4][0x10] ;  /* 0x01000200ff0477ac */ /* 0x000f220008000a00 */
[----:B--2---:R-:W-:Y:S01]  /*6e60*/  MOV R5, UR9 ;  /* 0x0000000900057c02 */ /* 0x004fe20008000f00 */
[----:B------:R-:W-:Y:S01]  /*6e70*/  IMAD.U32 R4, RZ, RZ, UR8 ;  /* 0x00000008ff047e24 */ /* 0x000fe2000f8e00ff */
[----:B-----5:R-:W-:Y:S01]  /*6e80*/  MOV R7, UR7 ;  /* 0x0000000700077c02 */ /* 0x020fe20008000f00 */
[----:B------:R-:W-:Y:S01]  /*6e90*/  IMAD.U32 R6, RZ, RZ, UR6 ;  /* 0x00000006ff067e24 */ /* 0x000fe2000f8e00ff */
[----:B----4-:R-:W-:Y:S01]  /*6ea0*/  MOV R11, UR5 ;  /* 0x00000005000b7c02 */ /* 0x010fe20008000f00 */
[----:B------:R-:W-:Y:S02]  /*6eb0*/  IMAD.U32 R10, RZ, RZ, UR4 ;  /* 0x00000004ff0a7e24 */ /* 0x000fe4000f8e00ff */
[----:B------:R-:W-:Y:S07]  /*6ec0*/  LEPC R20, `(.L_x_126) ;  /* 0x000000001014794e */ /* 0x000fee0000000000 */
[----:B-1-3--:R-:W-:Y:S05]  /*6ed0*/  CALL.ABS.NOINC R2 ;  /* 0x0000000002007343 */ /* 0x00afea0003c00000 */
.L_x_126:
[----:B------:R-:W-:Y:S01]  /*6ee0*/  ISETP.NE.AND P6, PT, R78, RZ, PT ;  /* 0x000000ff4e00720c */ /* 0x000fe20003fc5270 */
[----:B------:R-:W-:Y:S05]  /*6ef0*/  WARPSYNC.ALL ;  /* 0x0000000000007948 */ /* 0x000fea0003800000 */
[----:B------:R-:W-:Y:S01]  /*6f00*/  R2UR UR4, R34 ;  /* 0x00000000220472ca */ /* 0x000fe200000e0000 */
[--C-:B----4-:R-:W-:Y:S01]  /*6f10*/  HADD2.F32 R20, -RZ, R40.reuse.H0_H0 ;  /* 0x20000028ff147230 */ /* 0x110fe20000004100 */
[----:B------:R-:W-:Y:S01]  /*6f20*/  ISETP.NE.AND P0, PT, R72, RZ, PT ;  /* 0x000000ff4800720c */ /* 0x000fe20003f05270 */
[----:B------:R-:W-:Y:S01]  /*6f30*/  HADD2.F32 R21, -RZ, R40.H1_H1 ;  /* 0x30000028ff157230 */ /* 0x000fe20000004100 */
[----:B------:R-:W-:Y:S01]  /*6f40*/  MOV R82, UR51 ;  /* 0x0000003300527c02 */ /* 0x000fe20008000f00 */
[--C-:B------:R-:W-:Y:S01]  /*6f50*/  HADD2.F32 R36, -RZ, R41.reuse.H1_H1 ;  /* 0x30000029ff247230 */ /* 0x100fe20000004100 */
[----:B------:R-:W-:Y:S01]  /*6f60*/  MOV R83, UR37 ;  /* 0x0000002500537c02 */ /* 0x000fe20008000f00 */
[----:B-1----:R-:W-:Y:S01]  /*6f70*/  HADD2.F32 R37, -RZ, R48.H0_H0 ;  /* 0x20000030ff257230 */ /* 0x002fe20000004100 */
[----:B------:R-:W-:Y:S01]  /*6f80*/  @P6 LEA R82, R82, UR48, 0x3 ;  /* 0x0000003052526c11 */ /* 0x000fe2000f8e18ff */
[----:B------:R-:W-:Y:S01]  /*6f90*/  BSSY.RECONVERGENT B0, `(.L_x_127) ;  /* 0x0000052000007945 */ /* 0x000fe20003800200 */
[----:B------:R-:W-:Y:S02]  /*6fa0*/  @P6 SHF.L.U32 R88, R71, 0x1f, RZ ;  /* 0x0000001f47586819 */ /* 0x000fe400000006ff */
[----:B------:R-:W-:Y:S01]  /*6fb0*/  @P6 IADD3 R82, PT, PT, R82, 0x80, RZ ;  /* 0x0000008052526810 */ /* 0x000fe20007ffe0ff */
[----:B---3--:R-:W1:Y:S03]  /*6fc0*/  LDTM.x16 R4, tmem[UR4+0x10] ;  /* 0x00001004000479ee */ /* 0x008e660008240000 */
[----:B------:R-:W-:Y:S02]  /*6fd0*/  @P6 PRMT R82, R83, 0x654, R82 ;  /* 0x0000065453526816 */ /* 0x000fe40000000052 */
[----:B------:R-:W-:Y:S01]  /*6fe0*/  LEA R83, R38, UR48, 0x3 ;  /* 0x0000003026537c11 */ /* 0x000fe2000f8e18ff */
[C---:B-1----:R-:W-:Y:S01]  /*6ff0*/  FMUL R0, R32.reuse, R4 ;  /* 0x0000000420007220 */ /* 0x042fe20000400000 */
[C---:B------:R-:W-:Y:S01]  /*7000*/  FMUL R2, R32.reuse, R5 ;  /* 0x0000000520027220 */ /* 0x040fe20000400000 */
[C---:B------:R-:W-:Y:S01]  /*7010*/  FMUL R3, R32.reuse, R6 ;  /* 0x0000000620037220 */ /* 0x040fe20000400000 */
[C---:B------:R-:W-:Y:S01]  /*7020*/  FMUL R7, R32.reuse, R7 ;  /* 0x0000000720077220 */ /* 0x040fe20000400000 */
[C---:B------:R-:W-:Y:S01]  /*7030*/  FFMA R0, R35.reuse, R20, R0 ;  /* 0x0000001423007223 */ /* 0x040fe20000000000 */
[----:B------:R-:W-:Y:S02]  /*7040*/  HADD2.F32 R20, -RZ, R41.H0_H0 ;  /* 0x20000029ff147230 */ /* 0x000fe40000004100 */
[C---:B------:R-:W-:Y:S01]  /*7050*/  FFMA R2, R35.reuse, R21, R2 ;  /* 0x0000001523027223 */ /* 0x040fe20000000002 */
[C---:B------:R-:W-:Y:S01]  /*7060*/  FMUL R4, R32.reuse, R8 ;  /* 0x0000000820047220 */ /* 0x040fe20000400000 */
[C---:B------:R-:W-:Y:S01]  /*7070*/  FMUL R5, R32.reuse, R9 ;  /* 0x0000000920057220 */ /* 0x040fe20000400000 */
[--C-:B------:R-:W-:Y:S02]  /*7080*/  HADD2.F32 R21, -RZ, R43.reuse.H0_H0 ;  /* 0x2000002bff157230 */ /* 0x100fe40000004100 */
[C---:B------:R-:W-:Y:S01]  /*7090*/  FFMA R3, R35.reuse, R20, R3 ;  /* 0x0000001423037223 */ /* 0x040fe20000000003 */
[--C-:B------:R-:W-:Y:S02]  /*70a0*/  HADD2.F32 R20, -RZ, R42.reuse.H0_H0 ;  /* 0x2000002aff147230 */ /* 0x100fe40000004100 */
[C---:B------:R-:W-:Y:S01]  /*70b0*/  FFMA R7, R35.reuse, R36, R7 ;  /* 0x0000002423077223 */ /* 0x040fe20000000007 */
[C---:B------:R-:W-:Y:S01]  /*70c0*/  FMUL R6, R32.reuse, R10 ;  /* 0x0000000a20067220 */ /* 0x040fe20000400000 */
[----:B------:R-:W-:Y:S02]  /*70d0*/  HADD2.F32 R36, -RZ, R43.H1_H1 ;  /* 0x3000002bff247230 */ /* 0x000fe40000004100 */
[C---:B------:R-:W-:Y:S01]  /*70e0*/  FMUL R11, R32.reuse, R11 ;  /* 0x0000000b200b7220 */ /* 0x040fe20000400000 */
[C---:B------:R-:W-:Y:S01]  /*70f0*/  FFMA R4, R35.reuse, R20, R4 ;  /* 0x0000001423047223 */ /* 0x040fe20000000004 */
[----:B------:R-:W-:Y:S02]  /*7100*/  HADD2.F32 R20, -RZ, R42.H1_H1 ;  /* 0x3000002aff147230 */ /* 0x000fe40000004100 */
[C---:B------:R-:W-:Y:S01]  /*7110*/  FMUL R8, R32.reuse, R12 ;  /* 0x0000000c20087220 */ /* 0x040fe20000400000 */
[C---:B------:R-:W-:Y:S01]  /*7120*/  FMUL R9, R32.reuse, R13 ;  /* 0x0000000d20097220 */ /* 0x040fe20000400000 */
[C---:B------:R-:W-:Y:S01]  /*7130*/  FMUL R10, R32.reuse, R14 ;  /* 0x0000000e200a7220 */ /* 0x040fe20000400000 */
[C---:B------:R-:W-:Y:S01]  /*7140*/  FMUL R15, R32.reuse, R15 ;  /* 0x0000000f200f7220 */ /* 0x040fe20000400000 */
[C---:B------:R-:W-:Y:S01]  /*7150*/  FFMA R5, R35.reuse, R20, R5 ;  /* 0x0000001423057223 */ /* 0x040fe20000000005 */
[----:B------:R-:W-:Y:S02]  /*7160*/  HADD2.F32 R20, -RZ, R48.H1_H1 ;  /* 0x30000030ff147230 */ /* 0x000fe40000004100 */
[C---:B------:R-:W-:Y:S01]  /*7170*/  FFMA R6, R35.reuse, R21, R6 ;  /* 0x0000001523067223 */ /* 0x040fe20000000006 */
[C---:B------:R-:W-:Y:S01]  /*7180*/  FFMA R11, R35.reuse, R36, R11 ;  /* 0x00000024230b7223 */ /* 0x040fe2000000000b */
[C---:B------:R-:W-:Y:S01]  /*7190*/  FFMA R8, R35.reuse, R37, R8 ;  /* 0x0000002523087223 */ /* 0x040fe20000000008 */
[--C-:B------:R-:W-:Y:S02]  /*71a0*/  HADD2.F32 R21, -RZ, R49.reuse.H0_H0 ;  /* 0x20000031ff157230 */ /* 0x100fe40000004100 */
[C---:B------:R-:W-:Y:S01]  /*71b0*/  FFMA R9, R35.reuse, R20, R9 ;  /* 0x0000001423097223 */ /* 0x040fe20000000009 */
[----:B------:R-:W-:Y:S02]  /*71c0*/  HADD2.F32 R20, -RZ, R49.H1_H1 ;  /* 0x30000031ff147230 */ /* 0x000fe40000004100 */
[C---:B------:R-:W-:Y:S01]  /*71d0*/  FMUL R12, R32.reuse, R16 ;  /* 0x00000010200c7220 */ /* 0x040fe20000400000 */
[C---:B------:R-:W-:Y:S01]  /*71e0*/  FMUL R13, R32.reuse, R17 ;  /* 0x00000011200d7220 */ /* 0x040fe20000400000 */
[C---:B------:R-:W-:Y:S01]  /*71f0*/  FFMA R10, R35.reuse, R21, R10 ;  /* 0x00000015230a7223 */ /* 0x040fe2000000000a */
[--C-:B------:R-:W-:Y:S02]  /*7200*/  HADD2.F32 R21, -RZ, R50.reuse.H0_H0 ;  /* 0x20000032ff157230 */ /* 0x100fe40000004100 */
[C---:B------:R-:W-:Y:S01]  /*7210*/  FFMA R15, R35.reuse, R20, R15 ;  /* 0x00000014230f7223 */ /* 0x040fe2000000000f */
[----:B------:R-:W-:Y:S02]  /*7220*/  HADD2.F32 R20, -RZ, R50.H1_H1 ;  /* 0x30000032ff147230 */ /* 0x000fe40000004100 */
[C---:B------:R-:W-:Y:S01]  /*7230*/  FMUL R14, R32.reuse, R18 ;  /* 0x00000012200e7220 */ /* 0x040fe20000400000 */
[--C-:B------:R-:W-:Y:S02]  /*7240*/  HADD2.F32 R37, -RZ, R51.reuse.H0_H0 ;  /* 0x20000033ff257230 */ /* 0x100fe40000004100 */
[----:B------:R-:W-:Y:S01]  /*7250*/  FMUL R19, R32, R19 ;  /* 0x0000001320137220 */ /* 0x000fe20000400000 */
[----:B------:R-:W-:Y:S01]  /*7260*/  HADD2.F32 R36, -RZ, R51.H1_H1 ;  /* 0x30000033ff247230 */ /* 0x000fe20000004100 */
        /* <DEDUP_REMOVED lines=22> */
[----:B------:R-:W-:Y:S02]  /*73d0*/  UIADD3 UR12, UP0, UPT, UR52, 0x680, URZ ;  /* 0x00000680340c7890 */ /* 0x000fe4000ff1e0ff */
[----:B------:R-:W-:Y:S02]  /*73e0*/  UIADD3 UR9, UPT, UPT, UR41, 0x10, URZ ;  /* 0x0000001029097890 */ /* 0x000fe4000fffe0ff */
[----:B------:R-:W-:Y:S02]  /*73f0*/  UIADD3 UR8, UPT, UPT, UR48, 0x1200, URZ ;  /* 0x0000120030087890 */ /* 0x000fe4000fffe0ff */
[----:B------:R-:W-:Y:S01]  /*7400*/  UIADD3.X UR13, UPT, UPT, URZ, UR53, URZ, UP0, !UPT ;  /* 0x00000035ff0d7290 */ /* 0x000fe200087fe4ff */
[----:B------:R-:W-:Y:S01]  /*7410*/  UMOV UR10, UR42 ;  /* 0x0000002a000a7c82 */ /* 0x000fe20008000000 */
[----:B------:R-:W-:Y:S01]  /*7420*/  UMOV UR11, UR36 ;  /* 0x00000024000b7c82 */ /* 0x000fe20008000000 */
[----:B------:R-:W-:Y:S02]  /*7430*/  UIADD3 UR5, UPT, UPT, UR41, 0x50, URZ ;  /* 0x0000005029057890 */ /* 0x000fe4000fffe0ff */
[----:B------:R-:W-:Y:S01]  /*7440*/  UIADD3 UR4, UPT, UPT, UR48, 0x1a00, URZ ;  /* 0x00001a0030047890 */ /* 0x000fe2000fffe0ff */
[----:B------:R-:W-:Y:S03]  /*7450*/  UMOV UR6, UR42 ;  /* 0x0000002a00067c82 */ /* 0x000fe60008000000 */
[----:B------:R2:W-:Y:S01]  /*7460*/  UTMASTG.3D [UR8], [UR12] ;  /* 0x000000080c0073b5 */ /* 0x0005e20008010000 */
[----:B------:R-:W-:Y:S04]  /*7470*/  UMOV UR7, UR36 ;  /* 0x0000002400077c82 */ /* 0x000fe80008000000 */
[----:B------:R2:W-:Y:S01]  /*7480*/  UTMASTG.3D [UR4], [UR12] ;  /* 0x000000040c0073b5 */ /* 0x0005e20008010000 */
[----:B------:R0:W-:Y:S01]  /*7490*/  UTMACMDFLUSH ;  /* 0x00000000000079b7 */ /* 0x0001e20000000000 */
[----:B--2---:R-:W-:Y:S04]  /*74a0*/  DEPBAR.LE SB0, 0x1 ;  /* 0x000080400000791a */ /* 0x004fe80000000000 */
.L_x_128:
[----:B------:R-:W-:Y:S05]  /*74b0*/  BSYNC.RECONVERGENT B0 ;  /* 0x0000000000007941 */ /* 0x000fea0003800200 */
.L_x_127:
[----:B------:R-:W-:Y:S01]  /*74c0*/  BAR.SYNC.DEFER_BLOCKING 0x1, 0x80 ;  /* 0x0042000000007b1d */ /* 0x000fe20000010000 */
[----:B------:R-:W-:Y:S04]  /*74d0*/  UIADD3 UR40, UPT, UPT, UR51, 0x1, URZ ;  /* 0x0000000133287890 */ /* 0x000fe8000fffe0ff */
[----:B------:R-:W-:Y:S04]  /*74e0*/  UISETP.NE.AND UP0, UPT, UR40, 0x4, UPT ;  /* 0x000000042800788c */ /* 0x000fe8000bf05270 */
[----:B------:R-:W-:Y:S01]  /*74f0*/  USEL UR40, UR40, URZ, UP0 ;  /* 0x000000ff28287287 */ /* 0x000fe20008000000 */
[----:B------:R2:W-:Y:S01]  /*7500*/  @P6 SYNCS.ARRIVE.TRANS64.RED.A1T0 RZ, [R82+URZ], RZ ;  /* 0x000000ff52ff69a7 */ /* 0x0005e200081004ff */
[----:B------:R-:W-:Y:S01]  /*7510*/  BSSY B1, `(.L_x_129) ;  /* 0x0000013000017945 */ /* 0x000fe20003800000 */
[----:B------:R-:W3:Y:S02]  /*7520*/  @P6 SYNCS.PHASECHK.TRANS64.TRYWAIT P0, [R83+URZ+0x60], R88 ;  /* 0x00006058530065a7 */ /* 0x000ee400080011ff */
[----:B---3--:R-:W-:Y:S01]  /*7530*/  @P6 SEL R39, RZ, 0x1, !P0 ;  /* 0x00000001ff276807 */ /* 0x008fe20004000000 */
[----:B--2---:R-:W-:Y:S06]  /*7540*/  @!P6 BRA `(.L_x_130) ;  /* 0x00000000003ce947 */ /* 0x004fec0003800000 */
[----:B------:R-:W-:Y:S01]  /*7550*/  ISETP.NE.AND P1, PT, R80, RZ, PT ;  /* 0x000000ff5000720c */ /* 0x000fe20003f25270 */
[----:B------:R-:W-:Y:S01]  /*7560*/  BSSY B0, `(.L_x_131) ;  /* 0x0000009000007945 */ /* 0x000fe20003800000 */
[----:B------:R-:W-:Y:S11]  /*7570*/  ISETP.NE.AND P0, PT, R39, RZ, PT ;  /* 0x000000ff2700720c */ /* 0x000ff60003f05270 */
[----:B------:R-:W-:Y:S05]  /*7580*/  @P1 IMAD R2, R38, 0x1000, R77 ;  /* 0x0000100026021824 */ /* 0x000fea00078e024d */
[----:B------:R-:W-:Y:S05]  /*7590*/  @P1 IADD3 R0, PT, PT, R2, UR48, RZ ;  /* 0x0000003002001c10 */ /* 0x000fea000fffe0ff */
[----:B------:R-:W-:Y:S01]  /*75a0*/  @P1 IMAD.IADD R0, R81, 0x1, R0 ;  /* 0x0000000151001824 */ /* 0x000fe200078e0200 */
[----:B------:R-:W-:Y:S06]  /*75b0*/  @P0 BRA `(.L_x_132) ;  /* 0x00000000000c0947 */ /* 0x000fec0003800000 */
[----:B------:R-:W-:Y:S04]  /*75c0*/  SHF.L.U32 R4, R71, 0x1f, RZ ;  /* 0x0000001f47047819 */ /* 0x000fe800000006ff */
[----:B------:R-:W2:Y:S02]  /*75d0*/  SYNCS.PHASECHK.TRANS64.TRYWAIT P0, [R83+URZ+0x60], R4 ;  /* 0x00006004530075a7 */ /* 0x000ea400080011ff */
[----:B--2---:R-:W-:Y:S05]  /*75e0*/  @!P0 BRA `(.L_x_133) ;  /* 0x0000002000208947 */ /* 0x004fea0003800000 */
.L_x_132:
[----:B------:R-:W-:Y:S05]  /*75f0*/  BSYNC B0 ;  /* 0x0000000000007941 */ /* 0x000fea0003800000 */
.L_x_131:
[----:B------:R-:W-:Y:S02]  /*7600*/  ISETP.NE.AND P0, PT, R80, RZ, PT ;  /* 0x000000ff5000720c */ /* 0x000fe40003f05270 */
[----:B------:R-:W-:Y:S11]  /*7610*/  IADD3 R38, PT, PT, R38, 0x1, RZ ;  /* 0x0000000126267810 */ /* 0x000ff60007ffe0ff */
[----:B------:R3:W4:Y:S04]  /*7620*/  @P0 LDS.128 R40, [R2+UR48+0x200] ;  /* 0x0002003002280984 */ /* 0x0007280008000c00 */
[----:B------:R3:W1:Y:S02]  /*7630*/  @P0 LDS.128 R48, [R0+0x200] ;  /* 0x0002000000300984 */ /* 0x0006640000000c00 */
.L_x_130:
[----:B------:R-:W-:Y:S05]  /*7640*/  BSYNC B1 ;  /* 0x0000000000017941 */ /* 0x000fea0003800000 */
.L_x_129:
[----:B------:R-:W-:Y:S05]  /*7650*/  VIADD R3, R34, 0x20 ;  /* 0x0000002022037836 */ /* 0x000fea0000000000 */
[----:B------:R-:W-:Y:S04]  /*7660*/  SHF.R.U32.HI R3, RZ, 0x15, R3 ;  /* 0x00000015ff037819 */ /* 0x000fe80000011603 */
[----:B------:R-:W-:Y:S11]  /*7670*/  LOP3.LUT P0, RZ, R3, 0x3, R66, 0x48, !PT ;  /* 0x0000000303ff7812 */ /* 0x000ff60007804842 */
[----:B------:R-:W-:Y:S02]  /*7680*/  @!UPT UIADD3 URZ, UPT, UPT, URZ, URZ, URZ ;  /* 0x000000fffffff290 */ /* 0x000fe4000fffe0ff */
[----:B------:R-:W-:Y:S05]  /*7690*/  @!P0 BRA `(.L_x_134) ;  /* 0x0000000000408947 */ /* 0x000fea0003800000 */
[----:B------:R-:W5:Y:S01]  /*76a0*/  LDCU.64 UR8, c[0x4][0x70] ;  /* 0x01000e00ff0877ac */ /* 0x000f620008000a00 */
[----:B------:R-:W-:Y:S01]  /*76b0*/  MOV R3, 0x0 ;  /* 0x0000000000037802 */ /* 0x000fe20000000f00 */
[----:B------:R-:W-:Y:S02]  /*76c0*/  HFMA2 R12, -RZ, RZ, 0, 5.9604644775390625e-08 ;  /* 0x00000001ff0c7431 */ /* 0x000fe400000001ff */
[----:B------:R-:W-:Y:S02]  /*76d0*/  IMAD.MOV.U32 R8, RZ, RZ, 0x192 ;  /* 0x00000192ff087424 */ /* 0x000fe400078e00ff */
[----:B------:R-:W-:Y:S01]  /*76e0*/  IMAD.MOV.U32 R13, RZ, RZ, RZ ;  /* 0x000000ffff0d7224 */ /* 0x000fe200078e00ff */
[----:B------:R-:W4:Y:S01]  /*76f0*/  LDCU.64 UR6, c[0x4][0x78] ;  /* 0x01000f00ff0677ac */ /* 0x000f220008000a00 */
[----:B---3--:R-:W3:Y:S01]  /*7700*/  LDC.64 R2, c[0x4][R3] ;  /* 0x0100000003027b82 */ /* 0x008ee20000000a00 */
[----:B------:R-:W1:Y:S01]  /*7710*/  LDCU.64 UR4, c[0x4][0x10] ;  /* 0x01000200ff0477ac */ /* 0x000e620008000a00 */
[----:B-----5:R-:W-:Y:S01]  /*7720*/  MOV R5, UR9 ;  /* 0x0000000900057c02 */ /* 0x020fe20008000f00 */
[----:B--2---:R-:W-:Y:S01]  /*7730*/  IMAD.U32 R4, RZ, RZ, UR8 ;  /* 0x00000008ff047e24 */ /* 0x004fe2000f8e00ff */
[----:B----4-:R-:W-:Y:S01]  /*7740*/  MOV R7, UR7 ;  /* 0x0000000700077c02 */ /* 0x010fe20008000f00 */
[----:B------:R-:W-:Y:S01]  /*7750*/  IMAD.U32 R6, RZ, RZ, UR6 ;  /* 0x00000006ff067e24 */ /* 0x000fe2000f8e00ff */
[----:B-1----:R-:W-:Y:S01]  /*7760*/  MOV R11, UR5 ;  /* 0x00000005000b7c02 */ /* 0x002fe20008000f00 */
[----:B------:R-:W-:Y:S02]  /*7770*/  IMAD.U32 R10, RZ, RZ, UR4 ;  /* 0x00000004ff0a7e24 */ /* 0x000fe4000f8e00ff */
[----:B------:R-:W-:Y:S07]  /*7780*/  LEPC R20, `(.L_x_134) ;  /* 0x000000001014794e */ /* 0x000fee0000000000 */
[----:B---3--:R-:W-:Y:S05]  /*7790*/  CALL.ABS.NOINC R2 ;  /* 0x0000000002007343 */ /* 0x008fea0003c00000 */
.L_x_134:
        /* <DEDUP_REMOVED lines=8> */
[----:B--2---:R-:W-:Y:S01]  /*7820*/  MOV R83, UR37 ;  /* 0x0000002500537c02 */ /* 0x004fe20008000f00 */
[----:B-1----:R-:W-:Y:S01]  /*7830*/  HADD2.F32 R37, -RZ, R48.H0_H0 ;  /* 0x20000030ff257230 */ /* 0x002fe20000004100 */
[----:B------:R-:W-:Y:S01]  /*7840*/  @P6 LEA R82, R82, UR48, 0x3 ;  /* 0x0000003052526c11 */ /* 0x000fe2000f8e18ff */
[----:B------:R-:W-:Y:S01]  /*7850*/  BSSY.RECONVERGENT B0, `(.L_x_135) ;  /* 0x0000052000007945 */ /* 0x000fe20003800200 */
[----:B------:R-:W-:Y:S02]  /*7860*/  LEA R88, R38, UR48, 0x3 ;  /* 0x0000003026587c11 */ /* 0x000fe4000f8e18ff */
[----:B------:R-:W-:Y:S01]  /*7870*/  @P6 IADD3 R82, PT, PT, R82, 0x80, RZ ;  /* 0x0000008052526810 */ /* 0x000fe20007ffe0ff */
[----:B------:R-:W3:Y:S03]  /*7880*/  LDTM.x16 R4, tmem[UR4+0x20] ;  /* 0x00002004000479ee */ /* 0x000ee60008240000 */
[----:B------:R-:W-:Y:S02]  /*7890*/  @P6 PRMT R82, R83, 0x654, R82 ;  /* 0x0000065453526816 */ /* 0x000fe40000000052 */
[----:B------:R-:W-:Y:S01]  /*78a0*/  @P6 SHF.L.U32 R83, R71, 0x1f, RZ ;  /* 0x0000001f47536819 */ /* 0x000fe200000006ff */
[C---:B---3--:R-:W-:Y:S01]  /*78b0*/  FMUL R0, R32.reuse, R4 ;  /* 0x0000000420007220 */ /* 0x048fe20000400000 */
        /* <DEDUP_REMOVED lines=75> */
.L_x_136:
[----:B------:R-:W-:Y:S05]  /*7d70*/  BSYNC.RECONVERGENT B0 ;  /* 0x0000000000007941 */ /* 0x000fea0003800200 */
.L_x_135:
        /* <DEDUP_REMOVED lines=19> */
.L_x_140:
[----:B------:R-:W-:Y:S05]  /*7eb0*/  BSYNC B0 ;  /* 0x0000000000007941 */ /* 0x000fea0003800000 */
.L_x_139:
[----:B------:R-:W-:Y:S11]  /*7ec0*/  ISETP.NE.AND P0, PT, R80, RZ, PT ;  /* 0x000000ff5000720c */ /* 0x000ff60003f05270 */
[----:B------:R-:W-:Y:S02]  /*7ed0*/  @!UPT UIADD3 URZ, UPT, UPT, URZ, URZ, URZ ;  /* 0x000000fffffff290 */ /* 0x000fe4000fffe0ff */
[----:B------:R3:W4:Y:S04]  /*7ee0*/  @P0 LDS.128 R40, [R38+UR48+0x200] ;  /* 0x0002003026280984 */ /* 0x0007280008000c00 */
[----:B------:R3:W1:Y:S02]  /*7ef0*/  @P0 LDS.128 R48, [R81+0x200] ;  /* 0x0002000051300984 */ /* 0x0006640000000c00 */
.L_x_138:
[----:B------:R-:W-:Y:S05]  /*7f00*/  BSYNC B1 ;  /* 0x0000000000017941 */ /* 0x000fea0003800000 */
.L_x_137:
        /* <DEDUP_REMOVED lines=11> */
[----:B------:R-:W1:Y:S01]  /*7fc0*/  LDC.64 R2, c[0x4][R3] ;  /* 0x0100000003027b82 */ /* 0x000e620000000a00 */
[----:B------:R-:W3:Y:S01]  /*7fd0*/  LDCU.64 UR4, c[0x4][0x10] ;  /* 0x01000200ff0477ac */ /* 0x000ee20008000a00 */
[----:B--2---:R-:W-:Y:S01]  /*7fe0*/  MOV R5, UR9 ;  /* 0x0000000900057c02 */ /* 0x004fe20008000f00 */
[----:B------:R-:W-:Y:S01]  /*7ff0*/  IMAD.U32 R4, RZ, RZ, UR8 ;  /* 0x00000008ff047e24 */ /* 0x000fe2000f8e00ff */
[----:B-----5:R-:W-:Y:S01]  /*8000*/  MOV R7, UR7 ;  /* 0x0000000700077c02 */ /* 0x020fe20008000f00 */
[----:B------:R-:W-:Y:S01]  /*8010*/  IMAD.U32 R6, RZ, RZ, UR6 ;  /* 0x00000006ff067e24 */ /* 0x000fe2000f8e00ff */
[----:B---3--:R-:W-:Y:S01]  /*8020*/  MOV R11, UR5 ;  /* 0x00000005000b7c02 */ /* 0x008fe20008000f00 */
[----:B------:R-:W-:Y:S02]  /*8030*/  IMAD.U32 R10, RZ, RZ, UR4 ;  /* 0x00000004ff0a7e24 */ /* 0x000fe4000f8e00ff */
[----:B------:R-:W-:Y:S07]  /*8040*/  LEPC R20, `(.L_x_142) ;  /* 0x000000001014794e */ /* 0x000fee0000000000 */
[----:B-1--4-:R-:W-:Y:S05]  /*8050*/  CALL.ABS.NOINC R2 ;  /* 0x0000000002007343 */ /* 0x012fea0003c00000 */
.L_x_142:
[----:B------:R-:W-:Y:S01]  /*8060*/  ISETP.NE.AND P0, PT, R72, RZ, PT ;  /* 0x000000ff4800720c */ /* 0x000fe20003f05270 */
[----:B------:R-:W-:Y:S05]  /*8070*/  WARPSYNC.ALL ;  /* 0x0000000000007948 */ /* 0x000fea0003800000 */
[----:B------:R-:W-:Y:S01]  /*8080*/  R2UR UR4, R34 ;  /* 0x00000000220472ca */ /* 0x000fe200000e0000 */
[--C-:B----4-:R-:W-:Y:S01]  /*8090*/  HADD2.F32 R20, -RZ, R40.reuse.H0_H0 ;  /* 0x20000028ff147230 */ /* 0x110fe20000004100 */
[----:B------:R-:W-:Y:S01]  /*80a0*/  IADD3 R74, PT, PT, R74, 0xf0, RZ ;  /* 0x000000f04a4a7810 */ /* 0x000fe20007ffe0ff */
[----:B------:R-:W-:Y:S01]  /*80b0*/  HADD2.F32 R36, -RZ, R40.H1_H1 ;  /* 0x30000028ff247230 */ /* 0x000fe20000004100 */
[----:B------:R-:W-:Y:S01]  /*80c0*/  BSSY.RECONVERGENT B0, `(.L_x_143) ;  /* 0x0000053000007945 */ /* 0x000fe20003800200 */
[--C-:B------:R-:W-:Y:S01]  /*80d0*/  HADD2.F32 R21, -RZ, R41.reuse.H0_H0 ;  /* 0x20000029ff157230 */ /* 0x100fe20000004100 */
[----:B------:R-:W-:Y:S01]  /*80e0*/  LOP3.LUT R74, R74, 0xfefffff8, RZ, 0xc0, !PT ;  /* 0xfefffff84a4a7812 */ /* 0x000fe200078ec0ff */
[----:B---3--:R-:W-:Y:S02]  /*80f0*/  HADD2.F32 R38, -RZ, R41.H1_H1 ;  /* 0x30000029ff267230 */ /* 0x008fe40000004100 */
[--C-:B------:R-:W-:Y:S02]  /*8100*/  HADD2.F32 R37, -RZ, R42.reuse.H0_H0 ;  /* 0x2000002aff257230 */ /* 0x100fe40000004100 */
[----:B------:R-:W-:Y:S02]  /*8110*/  HADD2.F32 R40, -RZ, R42.H1_H1 ;  /* 0x3000002aff287230 */ /* 0x000fe40000004100 */
[----:B------:R-:W2:Y:S01]  /*8120*/  LDTM.x16 R4, tmem[UR4+0x30] ;  /* 0x00003004000479ee */ /* 0x000ea20008240000 */
[----:B------:R-:W-:Y:S01]  /*8130*/  NOP ;  /* 0x0000000000007918 */ /* 0x000fe20000000000 */
[----:B--2---:R2:W-:Y:S01]  /*8140*/  SYNCS.ARRIVE.TRANS64.RED.A1T0 RZ, [R74+URZ], RZ ;  /* 0x000000ff4aff79a7 */ /* 0x0045e200081004ff */
[--C-:B------:R-:W-:Y:S02]  /*8150*/  HADD2.F32 R39, -RZ, R43.reuse.H0_H0 ;  /* 0x2000002bff277230 */ /* 0x100fe40000004100 */
[----:B------:R-:W-:Y:S02]  /*8160*/  HADD2.F32 R42, -RZ, R43.H1_H1 ;  /* 0x3000002bff2a7230 */ /* 0x000fe40000004100 */
[--C-:B-1----:R-:W-:Y:S02]  /*8170*/  HADD2.F32 R41, -RZ, R48.reuse.H0_H0 ;  /* 0x20000030ff297230 */ /* 0x102fe40000004100 */
[----:B------:R-:W-:Y:S02]  /*8180*/  HADD2.F32 R43, -RZ, R48.H1_H1 ;  /* 0x30000030ff2b7230 */ /* 0x000fe40000004100 */
[--C-:B------:R-:W-:Y:S02]  /*8190*/  HADD2.F32 R44, -RZ, R49.reuse.H0_H0 ;  /* 0x20000031ff2c7230 */ /* 0x100fe40000004100 */
[----:B------:R-:W-:Y:S02]  /*81a0*/  HADD2.F32 R46, -RZ, R49.H1_H1 ;  /* 0x30000031ff2e7230 */ /* 0x000fe40000004100 */
[--C-:B------:R-:W-:Y:S02]  /*81b0*/  HADD2.F32 R45, -RZ, R50.reuse.H0_H0 ;  /* 0x20000032ff2d7230 */ /* 0x100fe40000004100 */
[----:B------:R-:W-:Y:S02]  /*81c0*/  HADD2.F32 R48, -RZ, R50.H1_H1 ;  /* 0x30000032ff307230 */ /* 0x000fe40000004100 */
[--C-:B------:R-:W-:Y:S02]  /*81d0*/  HADD2.F32 R47, -RZ, R51.reuse.H0_H0 ;  /* 0x20000033ff2f7230 */ /* 0x100fe40000004100 */
[----:B------:R-:W-:Y:S02]  /*81e0*/  HADD2.F32 R50, -RZ, R51.H1_H1 ;  /* 0x30000033ff327230 */ /* 0x000fe40000004100 */
[C---:B------:R-:W-:Y:S01]  /*81f0*/  FMUL R4, R32.reuse, R4 ;  /* 0x0000000420047220 */ /* 0x040fe20000400000 */
[C---:B------:R-:W-:Y:S01]  /*8200*/  FMUL R5, R32.reuse, R5 ;  /* 0x0000000520057220 */ /* 0x040fe20000400000 */
[C---:B------:R-:W-:Y:S01]  /*8210*/  FMUL R6, R32.reuse, R6 ;  /* 0x0000000620067220 */ /* 0x040fe20000400000 */
[C---:B------:R-:W-:Y:S01]  /*8220*/  FMUL R7, R32.reuse, R7 ;  /* 0x0000000720077220 */ /* 0x040fe20000400000 */
[C---:B------:R-:W-:Y:S01]  /*8230*/  FFMA R4, R35.reuse, R20, R4 ;  /* 0x0000001423047223 */ /* 0x040fe20000000004 */
        /* <DEDUP_REMOVED lines=21> */
[----:B------:R-:W-:Y:S01]  /*8390*/  FFMA R15, R35, R46, R15 ;  /* 0x0000002e230f7223 */ /* 0x000fe2000000000f */
        /* <DEDUP_REMOVED lines=20> */
[----:B-1----:R-:W1:Y:S02]  /*84e0*/  FENCE.VIEW.ASYNC.S ;  /* 0x00000000000073c6 */ /* 0x002e640000000000 */
[----:B-1----:R-:W-:Y:S06]  /*84f0*/  BAR.SYNC.DEFER_BLOCKING 0x1, 0x80 ;  /* 0x0042000000007b1d */ /* 0x002fec0000010000 */
        /* <DEDUP_REMOVED lines=14> */
[----:B-1----:R-:W-:Y:S04]  /*85e0*/  DEPBAR.LE SB0, 0x1 ;  /* 0x000080400000791a */ /* 0x002fe80000000000 */
.L_x_144:
[----:B------:R-:W-:Y:S05]  /*85f0*/  BSYNC.RECONVERGENT B0 ;  /* 0x0000000000007941 */ /* 0x000fea0003800200 */
.L_x_143:
[----:B------:R-:W-:Y:S01]  /*8600*/  BAR.SYNC.DEFER_BLOCKING 0x1, 0x80 ;  /* 0x0042000000007b1d */ /* 0x000fe20000010000 */
[----:B------:R-:W-:Y:S01]  /*8610*/  UISETP.NE.AND UP0, UPT, UR49, -0x4, UPT ;  /* 0xfffffffc3100788c */ /* 0x000fe2000bf05270 */
[----:B------:R-:W-:Y:S08]  /*8620*/  IADD3 R0, PT, PT, R30, 0x1, RZ ;  /* 0x000000011e007810 */ /* 0x000ff00007ffe0ff */
[----:B------:R-:W-:Y:S05]  /*8630*/  BRA.U !UP0, `(.L_x_145) ;  /* 0x0000000108287547 */ /* 0x000fea000b800000 */
[----:B------:R-:W-:Y:S01]  /*8640*/  ISETP.NE.AND P0, PT, R78, RZ, PT ;  /* 0x000000ff4e00720c */ /* 0x000fe20003f05270 */
[----:B------:R-:W-:Y:S01]  /*8650*/  IMAD.U32 R3, RZ, RZ, UR51 ;  /* 0x00000033ff037e24 */ /* 0x000fe2000f8e00ff */
[----:B------:R-:W-:Y:S01]  /*8660*/  UIADD3 UR51, UPT, UPT, UR51, 0x1, URZ ;  /* 0x0000000133337890 */ /* 0x000fe2000fffe0ff */
[----:B------:R-:W-:Y:S03]  /*8670*/  IMAD.U32 R2, RZ, RZ, UR37 ;  /* 0x00000025ff027e24 */ /* 0x000fe6000f8e00ff */
[----:B------:R-:W-:Y:S04]  /*8680*/  UISETP.NE.AND UP0, UPT, UR51, 0x4, UPT ;  /* 0x000000043300788c */ /* 0x000fe8000bf05270 */
[----:B------:R-:W-:Y:S03]  /*8690*/  USEL UR51, UR51, URZ, UP0 ;  /* 0x000000ff33337287 */ /* 0x000fe60008000000 */
[----:B------:R-:W-:Y:S05]  /*86a0*/  @P0 LEA R3, R3, UR48, 0x3 ;  /* 0x0000003003030c11 */ /* 0x000fea000f8e18ff */
[----:B------:R-:W-:Y:S05]  /*86b0*/  @P0 VIADD R3, R3, 0x80 ;  /* 0x0000008003030836 */ /* 0x000fea0000000000 */
[----:B------:R-:W-:Y:S04]  /*86c0*/  @P0 PRMT R2, R2, 0x654, R3 ;  /* 0x0000065402020816 */ /* 0x000fe80000000003 */
[----:B------:R1:W-:Y:S03]  /*86d0*/  @P0 SYNCS.ARRIVE.TRANS64.RED.A1T0 RZ, [R2+URZ], RZ ;  /* 0x000000ff02ff09a7 */ /* 0x0003e600081004ff */
.L_x_145:
[----:B------:R-:W-:Y:S01]  /*86e0*/  ISETP.NE.AND P2, PT, R73, RZ, PT ;  /* 0x000000ff4900720c */ /* 0x000fe20003f45270 */
[----:B------:R-:W-:Y:S01]  /*86f0*/  UIADD3 UR49, UPT, UPT, UR49, 0x4, URZ ;  /* 0x0000000431317890 */ /* 0x000fe2000fffe0ff */
[----:B------:R-:W-:Y:S01]  /*8700*/  ISETP.NE.AND P0, PT, R76, 0x2, PT ;  /* 0x000000024c00780c */ /* 0x000fe20003f05270 */
[----:B------:R-:W-:Y:S01]  /*8710*/  IMAD.IADD R20, R29, 0x1, R58 ;  /* 0x000000011d147824 */ /* 0x000fe200078e023a */
[----:B------:R-:W-:Y:S01]  /*8720*/  ISETP.NE.AND P1, PT, R0, 0x4, PT ;  /* 0x000000040000780c */ /* 0x000fe20003f25270 */
[----:B------:R-:W-:Y:S01]  /*8730*/  IMAD.IADD R21, R31, 0x1, R60 ;  /* 0x000000011f157824 */ /* 0x000fe200078e023c */
[----:B-1----:R-:W-:Y:S02]  /*8740*/  SEL R2, RZ, 0x1, P0 ;  /* 0x00000001ff027807 */ /* 0x002fe40000000000 */
[----:B------:R-:W-:Y:S02]  /*8750*/  SEL R3, RZ, 0x1, P1 ;  /* 0x00000001ff037807 */ /* 0x000fe40000800000 */
[----:B------:R-:W-:Y:S02]  /*8760*/  LOP3.LUT R69, R69, R2, RZ, 0x3c, !PT ;  /* 0x0000000245457212 */ /* 0x000fe400078e3cff */
[----:B------:R-:W-:Y:S02]  /*8770*/  LOP3.LUT R70, R70, R3, RZ, 0x3c, !PT ;  /* 0x0000000346467212 */ /* 0x000fe400078e3cff */
[----:B------:R-:W-:Y:S02]  /*8780*/  @P2 R2UR UR36, R68 ;  /* 0x00000000442422ca */ /* 0x000fe400000e0000 */
[----:B------:R-:W-:Y:S02]  /*8790*/  SEL R76, R76, RZ, P0 ;  /* 0x000000ff4c4c7207 */ /* 0x000fe40000000000 */
[----:B------:R-:W-:Y:S01]  /*87a0*/  SEL R30, R0, RZ, P1 ;  /* 0x000000ff001e7207 */ /* 0x000fe20000800000 */
[----:B------:R-:W-:Y:S10]  /*87b0*/  @P2 BRA `(.L_x_146) ;  /* 0xffffffcc00d42947 */ /* 0x000ff4000383ffff */
[----:B------:R-:W-:-:S09]  /*87c0*/  UISETP.NE.AND UP0, UPT, UR50, URZ, UPT ;  /* 0x000000ff3200728c */ /* 0x000fd2000bf05270 */
[----:B------:R-:W-:Y:S05]  /*87d0*/  BRA.U !UP0, `(.L_x_147) ;  /* 0x0000000108487547 */ /* 0x000fea000b800000 */
[----:B------:R-:W1:Y:S02]  /*87e0*/  LDCU.64 UR4, c[0x0][0x890] ;  /* 0x00011200ff0477ac */ /* 0x000e640008000a00 */
[----:B-1----:R-:W-:-:S04]  /*87f0*/  UISETP.NE.U32.AND UP0, UPT, UR4, URZ, UPT ;  /* 0x000000ff0400728c */ /* 0x002fc8000bf05070 */
[----:B------:R-:W-:-:S09]  /*8800*/  UISETP.NE.AND.EX UP0, UPT, UR5, URZ, UPT, UP0 ;  /* 0x000000ff0500728c */ /* 0x000fd2000bf05300 */
[----:B------:R-:W-:Y:S05]  /*8810*/  BRA.U UP0, `(.L_x_148) ;  /* 0x00000001000c7547 */ /* 0x000fea000b800000 */
[----:B------:R-:W-:-:S13]  /*8820*/  FSETP.NEU.AND P0, PT, R35, RZ, PT ;  /* 0x000000ff2300720b */ /* 0x000fda0003f0d000 */
[----:B------:R-:W-:Y:S05]  /*8830*/  @!P0 EXIT ;  /* 0x000000000000894d */ /* 0x000fea0003800000 */
[----:B------:R-:W-:Y:S05]  /*8840*/  BRA `(.L_x_147) ;  /* 0x00000000002c7947 */ /* 0x000fea0003800000 */
.L_x_148:
[----:B------:R-:W-:Y:S01]  /*8850*/  ISETP.NE.AND P0, PT, R75, RZ, PT ;  /* 0x000000ff4b00720c */ /* 0x000fe20003f05270 */
[----:B------:R-:W-:-:S12]  /*8860*/  BSSY.RECONVERGENT B0, `(.L_x_147) ;  /* 0x0000009000007945 */ /* 0x000fd80003800200 */
[----:B------:R-:W-:Y:S05]  /*8870*/  @P0 BRA `(.L_x_149) ;  /* 0x0000000000140947 */ /* 0x000fea0003800000 */
[----:B------:R-:W1:Y:S02]  /*8880*/  LDCU.64 UR4, c[0x0][0x888] ;  /* 0x00011100ff0477ac */ /* 0x000e640008000a00 */
[----:B-1----:R-:W-:-:S04]  /*8890*/  ISETP.NE.U32.AND P0, PT, RZ, UR4, PT ;  /* 0x00000004ff007c0c */ /* 0x002fc8000bf05070 */
[----:B------:R-:W-:-:S13]  /*88a0*/  ISETP.NE.AND.EX P0, PT, RZ, UR5, PT, P0 ;  /* 0x00000005ff007c0c */ /* 0x000fda000bf05300 */
[----:B------:R-:W-:Y:S05]  /*88b0*/  @!P0 EXIT ;  /* 0x000000000000894d */ /* 0x000fea0003800000 */
[----:B------:R-:W-:Y:S05]  /*88c0*/  BRA `(.L_x_150) ;  /* 0x0000000000087947 */ /* 0x000fea0003800000 */
.L_x_149:
[----:B------:R-:W-:-:S13]  /*88d0*/  FSETP.NEU.AND P0, PT, R35, RZ, PT ;  /* 0x000000ff2300720b */ /* 0x000fda0003f0d000 */
[----:B------:R-:W-:Y:S05]  /*88e0*/  @!P0 EXIT ;  /* 0x000000000000894d */ /* 0x000fea0003800000 */
.L_x_150:
[----:B------:R-:W-:Y:S05]  /*88f0*/  BSYNC.RECONVERGENT B0 ;  /* 0x0000000000007941 */ /* 0x000fea0003800200 */
.L_x_147:
[----:B------:R-:W-:Y:S01]  /*8900*/  ULEA UR4, UR51, UR48, 0x3 ;  /* 0x0000003033047291 */ /* 0x000fe2000f8e18ff */
[----:B------:R-:W-:-:S04]  /*8910*/  DEPBAR.LE SB0, 0x0 ;  /* 0x000080000000791a */ /* 0x000fc80000000000 */
[----:B------:R-:W-:-:S04]  /*8920*/  UIADD3 UR4, UPT, UPT, UR4, 0x80, URZ ;  /* 0x0000008004047890 */ /* 0x000fc8000fffe0ff */
[----:B------:R-:W-:-:S09]  /*8930*/  UPRMT UR4, UR37, 0x654, UR4 ;  /* 0x0000065425047896 */ /* 0x000fd20008000004 */
[----:B------:R-:W-:Y:S01]  /*8940*/  SYNCS.ARRIVE.TRANS64.RED.A1T0 RZ, [UR4], RZ ;  /* 0x000000ffffff79a7 */ /* 0x000fe20008100404 */
[----:B------:R-:W-:Y:S05]  /*8950*/  EXIT ;  /* 0x000000000000794d */ /* 0x000fea0003800000 */
.L_x_24:
[----:B--2---:R2:W4:Y:S02]  /*8960*/  SYNCS.PHASECHK.TRANS64.TRYWAIT P0, [R3+URZ+0x120], R2 ;  /* 0x00012002030075a7 */ /* 0x00452400080011ff */
[----:B----4-:R-:W-:Y:S05]  /*8970*/  @!P0 NANOSLEEP.SYNCS 0x989680 ;  /* 0x009896800000895d */ /* 0x010fea0003900000 */
[----:B------:R-:W4:Y:S02]  /*8980*/  @!P0 SYNCS.PHASECHK.TRANS64 P0, [R3+URZ+0x120], R2 ;  /* 0x00012002030085a7 */ /* 0x000f2400080010ff */
[----:B----4-:R-:W-:Y:S05]  /*8990*/  @!P0 BRA `(.L_x_24) ;  /* 0xfffffffc00f08947 */ /* 0x010fea000383ffff */
[----:B------:R-:W-:Y:S05]  /*89a0*/  BRA `(.L_x_151) ;  /* 0xffffff8c00a87947 */ /* 0x000fea000383ffff */
.L_x_27:
[----:B-1----:R-:W-:-:S07]  /*89b0*/  MOV R2, UR33 ;  /* 0x0000002100027c02 */ /* 0x002fce0008000f00 */
.L_x_152:
[----:B-1----:R1:W2:Y:S02]  /*89c0*/  SYNCS.PHASECHK.TRANS64.TRYWAIT P0, [R2+URZ+0x30], R5 ;  /* 0x00003005020075a7 */ /* 0x0022a400080011ff */
[----:B--2---:R-:W-:Y:S05]  /*89d0*/  @!P0 NANOSLEEP.SYNCS 0x989680 ;  /* 0x009896800000895d */ /* 0x004fea0003900000 */
[----:B------:R-:W2:Y:S02]  /*89e0*/  @!P0 SYNCS.PHASECHK.TRANS64 P0, [R2+URZ+0x30], R5 ;  /* 0x00003005020085a7 */ /* 0x000ea400080010ff */
[----:B--2---:R-:W-:Y:S05]  /*89f0*/  @!P0 BRA `(.L_x_152) ;  /* 0xfffffffc00f08947 */ /* 0x004fea000383ffff */
[----:B------:R-:W-:Y:S05]  /*8a00*/  BRA `(.L_x_26) ;  /* 0xffffff90000c7947 */ /* 0x000fea000383ffff */
.L_x_34:
[----:B-1----:R-:W-:-:S07]  /*8a10*/  MOV R2, UR17 ;  /* 0x0000001100027c02 */ /* 0x002fce0008000f00 */
.L_x_153:
[----:B-1----:R1:W2:Y:S02]  /*8a20*/  SYNCS.PHASECHK.TRANS64.TRYWAIT P0, [R2+URZ+0x30], R5 ;  /* 0x00003005020075a7 */ /* 0x0022a400080011ff */
[----:B--2---:R-:W-:Y:S05]  /*8a30*/  @!P0 NANOSLEEP.SYNCS 0x989680 ;  /* 0x009896800000895d */ /* 0x004fea0003900000 */
[----:B------:R-:W2:Y:S02]  /*8a40*/  @!P0 SYNCS.PHASECHK.TRANS64 P0, [R2+URZ+0x30], R5 ;  /* 0x00003005020085a7 */ /* 0x000ea400080010ff */
[----:B--2---:R-:W-:Y:S05]  /*8a50*/  @!P0 BRA `(.L_x_153) ;  /* 0xfffffffc00f08947 */ /* 0x004fea000383ffff */
[----:B------:R-:W-:Y:S05]  /*8a60*/  BRA `(.L_x_33) ;  /* 0xffffff9000c47947 */ /* 0x000fea000383ffff */
.L_x_39:
[----:B-1----:R1:W2:Y:S02]  /*8a70*/  SYNCS.PHASECHK.TRANS64.TRYWAIT P0, [R2+URZ+0xb0], R3 ;  /* 0x0000b003020075a7 */ /* 0x0022a400080011ff */
[----:B--2---:R-:W-:Y:S05]  /*8a80*/  @!P0 NANOSLEEP.SYNCS 0x989680 ;  /* 0x009896800000895d */ /* 0x004fea0003900000 */
[----:B------:R-:W2:Y:S02]  /*8a90*/  @!P0 SYNCS.PHASECHK.TRANS64 P0, [R2+URZ+0xb0], R3 ;  /* 0x0000b003020085a7 */ /* 0x000ea400080010ff */
[----:B--2---:R-:W-:Y:S05]  /*8aa0*/  @!P0 BRA `(.L_x_39) ;  /* 0xfffffffc00f08947 */ /* 0x004fea000383ffff */
[----:B------:R-:W-:Y:S05]  /*8ab0*/  BRA `(.L_x_154) ;  /* 0xffffff9400647947 */ /* 0x000fea000383ffff */
.L_x_43:
[----:B---3--:R-:W-:-:S07]  /*8ac0*/  MOV R0, UR4 ;  /* 0x0000000400007c02 */ /* 0x008fce0008000f00 */
.L_x_155:
[----:B-1----:R1:W2:Y:S02]  /*8ad0*/  SYNCS.PHASECHK.TRANS64.TRYWAIT P0, [R0+URZ], R3 ;  /* 0x00000003000075a7 */ /* 0x0022a400080011ff */
[----:B--2---:R-:W-:Y:S05]  /*8ae0*/  @!P0 NANOSLEEP.SYNCS 0x989680 ;  /* 0x009896800000895d */ /* 0x004fea0003900000 */
[----:B------:R-:W2:Y:S02]  /*8af0*/  @!P0 SYNCS.PHASECHK.TRANS64 P0, [R0+URZ], R3 ;  /* 0x00000003000085a7 */ /* 0x000ea400080010ff */
[----:B--2---:R-:W-:Y:S05]  /*8b00*/  @!P0 BRA `(.L_x_155) ;  /* 0xfffffffc00f08947 */ /* 0x004fea000383ffff */
[----:B------:R-:W-:Y:S05]  /*8b10*/  BRA `(.L_x_156) ;  /* 0xffffff9800d47947 */ /* 0x000fea000383ffff */
.L_x_44:
[----:B---3--:R-:W-:-:S07]  /*8b20*/  MOV R0, UR4 ;  /* 0x0000000400007c02 */ /* 0x008fce0008000f00 */
.L_x_157:
[----:B-1----:R1:W2:Y:S02]  /*8b30*/  SYNCS.PHASECHK.TRANS64.TRYWAIT P0, [R0+URZ], R3 ;  /* 0x00000003000075a7 */ /* 0x0022a400080011ff */
[----:B--2---:R-:W-:Y:S05]  /*8b40*/  @!P0 NANOSLEEP.SYNCS 0x989680 ;  /* 0x009896800000895d */ /* 0x004fea0003900000 */
[----:B------:R-:W2:Y:S02]  /*8b50*/  @!P0 SYNCS.PHASECHK.TRANS64 P0, [R0+URZ], R3 ;  /* 0x00000003000085a7 */ /* 0x000ea400080010ff */
[----:B--2---:R-:W-:Y:S05]  /*8b60*/  @!P0 BRA `(.L_x_157) ;  /* 0xfffffffc00f08947 */ /* 0x004fea000383ffff */
[----:B------:R-:W-:Y:S05]  /*8b70*/  BRA `(.L_x_158) ;  /* 0xffffff9800e07947 */ /* 0x000fea000383ffff */
.L_x_45:
[----:B---3--:R-:W-:-:S07]  /*8b80*/  MOV R0, UR4 ;  /* 0x0000000400007c02 */ /* 0x008fce0008000f00 */
.L_x_159:
[----:B-1----:R1:W2:Y:S02]  /*8b90*/  SYNCS.PHASECHK.TRANS64.TRYWAIT P0, [R0+URZ], R3 ;  /* 0x00000003000075a7 */ /* 0x0022a400080011ff */
[----:B--2---:R-:W-:Y:S05]  /*8ba0*/  @!P0 NANOSLEEP.SYNCS 0x989680 ;  /* 0x009896800000895d */ /* 0x004fea0003900000 */
[----:B------:R-:W2:Y:S02]  /*8bb0*/  @!P0 SYNCS.PHASECHK.TRANS64 P0, [R0+URZ], R3 ;  /* 0x00000003000085a7 */ /* 0x000ea400080010ff */
[----:B--2---:R-:W-:Y:S05]  /*8bc0*/  @!P0 BRA `(.L_x_159) ;  /* 0xfffffffc00f08947 */ /* 0x004fea000383ffff */
[----:B------:R-:W-:Y:S05]  /*8bd0*/  BRA `(.L_x_160) ;  /* 0xffffff9800ec7947 */ /* 0x000fea000383ffff */
.L_x_46:
[----:B---3--:R-:W-:-:S07]  /*8be0*/  MOV R0, UR4 ;  /* 0x0000000400007c02 */ /* 0x008fce0008000f00 */
.L_x_161:
[----:B-1----:R1:W2:Y:S02]  /*8bf0*/  SYNCS.PHASECHK.TRANS64.TRYWAIT P0, [R0+URZ], R3 ;  /* 0x00000003000075a7 */ /* 0x0022a400080011ff */
[----:B--2---:R-:W-:Y:S05]  /*8c00*/  @!P0 NANOSLEEP.SYNCS 0x989680 ;  /* 0x009896800000895d */ /* 0x004fea0003900000 */
[----:B------:R-:W2:Y:S02]  /*8c10*/  @!P0 SYNCS.PHASECHK.TRANS64 P0, [R0+URZ], R3 ;  /* 0x00000003000085a7 */ /* 0x000ea400080010ff */
[----:B--2---:R-:W-:Y:S05]  /*8c20*/  @!P0 BRA `(.L_x_161) ;  /* 0xfffffffc00f08947 */ /* 0x004fea000383ffff */
[----:B------:R-:W-:Y:S05]  /*8c30*/  BRA `(.L_x_162) ;  /* 0xffffff9800f87947 */ /* 0x000fea000383ffff */
.L_x_47:
[----:B---3--:R-:W-:-:S07]  /*8c40*/  MOV R0, UR4 ;  /* 0x0000000400007c02 */ /* 0x008fce0008000f00 */
.L_x_163:
[----:B-1----:R1:W2:Y:S02]  /*8c50*/  SYNCS.PHASECHK.TRANS64.TRYWAIT P0, [R0+URZ], R3 ;  /* 0x00000003000075a7 */ /* 0x0022a400080011ff */
[----:B--2---:R-:W-:Y:S05]  /*8c60*/  @!P0 NANOSLEEP.SYNCS 0x989680 ;  /* 0x009896800000895d */ /* 0x004fea0003900000 */
[----:B------:R-:W2:Y:S02]  /*8c70*/  @!P0 SYNCS.PHASECHK.TRANS64 P0, [R0+URZ], R3 ;  /* 0x00000003000085a7 */ /* 0x000ea400080010ff */
[----:B--2---:R-:W-:Y:S05]  /*8c80*/  @!P0 BRA `(.L_x_163) ;  /* 0xfffffffc00f08947 */ /* 0x004fea000383ffff */
[----:B------:R-:W-:Y:S05]  /*8c90*/  BRA `(.L_x_164) ;  /* 0xffffff9c00047947 */ /* 0x000fea000383ffff */
.L_x_50:
[----:B-1----:R1:W2:Y:S02]  /*8ca0*/  SYNCS.PHASECHK.TRANS64.TRYWAIT P0, [R0+URZ+0x110], R5 ;  /* 0x00011005000075a7 */ /* 0x0022a400080011ff */
[----:B--2---:R-:W-:Y:S05]  /*8cb0*/  @!P0 NANOSLEEP.SYNCS 0x989680 ;  /* 0x009896800000895d */ /* 0x004fea0003900000 */
[----:B------:R-:W2:Y:S02]  /*8cc0*/  @!P0 SYNCS.PHASECHK.TRANS64 P0, [R0+URZ+0x110], R5 ;  /* 0x00011005000085a7 */ /* 0x000ea400080010ff */
[----:B--2---:R-:W-:Y:S05]  /*8cd0*/  @!P0 BRA `(.L_x_50) ;  /* 0xfffffffc00f08947 */ /* 0x004fea000383ffff */
[----:B------:R-:W-:Y:S05]  /*8ce0*/  BRA `(.L_x_165) ;  /* 0xffffff9c00647947 */ /* 0x000fea000383ffff */
.L_x_51:
[----:B------:R-:W-:-:S07]  /*8cf0*/  MOV R0, UR5 ;  /* 0x0000000500007c02 */ /* 0x000fce0008000f00 */
.L_x_166:
[----:B-1----:R1:W2:Y:S02]  /*8d00*/  SYNCS.PHASECHK.TRANS64.TRYWAIT P0, [R0+URZ+0xc0], R7 ;  /* 0x0000c007000075a7 */ /* 0x0022a400080011ff */
[----:B--2---:R-:W-:Y:S05]  /*8d10*/  @!P0 NANOSLEEP.SYNCS 0x989680 ;  /* 0x009896800000895d */ /* 0x004fea0003900000 */
[----:B------:R-:W2:Y:S02]  /*8d20*/  @!P0 SYNCS.PHASECHK.TRANS64 P0, [R0+URZ+0xc0], R7 ;  /* 0x0000c007000085a7 */ /* 0x000ea400080010ff */
[----:B--2---:R-:W-:Y:S05]  /*8d30*/  @!P0 BRA `(.L_x_166) ;  /* 0xfffffffc00f08947 */ /* 0x004fea000383ffff */
[----:B------:R-:W-:Y:S05]  /*8d40*/  BRA `(.L_x_167) ;  /* 0xffffff9c00747947 */ /* 0x000fea000383ffff */
.L_x_52:
[----:B-1----:R1:W2:Y:S02]  /*8d50*/  SYNCS.PHASECHK.TRANS64.TRYWAIT P1, [R0+URZ+0xb0], R5 ;  /* 0x0000b005000075a7 */ /* 0x0022a400080211ff */
[----:B--2---:R-:W-:Y:S05]  /*8d60*/  @!P1 NANOSLEEP.SYNCS 0x989680 ;  /* 0x009896800000995d */ /* 0x004fea0003900000 */
[----:B------:R-:W2:Y:S02]  /*8d70*/  @!P1 SYNCS.PHASECHK.TRANS64 P1, [R0+URZ+0xb0], R5 ;  /* 0x0000b005000095a7 */ /* 0x000ea400080210ff */
[----:B--2---:R-:W-:Y:S05]  /*8d80*/  @!P1 BRA `(.L_x_52) ;  /* 0xfffffffc00f09947 */ /* 0x004fea000383ffff */
[----:B------:R-:W-:Y:S05]  /*8d90*/  BRA `(.L_x_168) ;  /* 0xffffff9c00a47947 */ /* 0x000fea000383ffff */
.L_x_55:
[----:B------:R-:W-:-:S07]  /*8da0*/  MOV R0, UR5 ;  /* 0x0000000500007c02 */ /* 0x000fce0008000f00 */
.L_x_169:
[----:B-1----:R1:W2:Y:S02]  /*8db0*/  SYNCS.PHASECHK.TRANS64.TRYWAIT P0, [R0+URZ+0xc0], R3 ;  /* 0x0000c003000075a7 */ /* 0x0022a400080011ff */
[----:B--2---:R-:W-:Y:S05]  /*8dc0*/  @!P0 NANOSLEEP.SYNCS 0x989680 ;  /* 0x009896800000895d */ /* 0x004fea0003900000 */
[----:B------:R-:W2:Y:S02]  /*8dd0*/  @!P0 SYNCS.PHASECHK.TRANS64 P0, [R0+URZ+0xc0], R3 ;  /* 0x0000c003000085a7 */ /* 0x000ea400080010ff */
[----:B--2---:R-:W-:Y:S05]  /*8de0*/  @!P0 BRA `(.L_x_169) ;  /* 0xfffffffc00f08947 */ /* 0x004fea000383ffff */
[----:B------:R-:W-:Y:S05]  /*8df0*/  BRA `(.L_x_54) ;  /* 0xffffff9c00f87947 */ /* 0x000fea000383ffff */
.L_x_64:
[----:B-1----:R-:W-:-:S04]  /*8e00*/  MOV R4, UR6 ;  /* 0x0000000600047c02 */ /* 0x002fc80008000f00 */
[----:B------:R1:W2:Y:S03]  /*8e10*/  SYNCS.PHASECHK.TRANS64.TRYWAIT P0, [R4+URZ+0x8], R5 ;  /* 0x00000805040075a7 */ /* 0x0002a600080011ff */
[----:B--2---:R-:W-:Y:S05]  /*8e20*/  @!P0 NANOSLEEP.SYNCS 0x989680 ;  /* 0x009896800000895d */ /* 0x004fea0003900000 */
[----:B------:R-:W2:Y:S02]  /*8e30*/  @!P0 SYNCS.PHASECHK.TRANS64 P0, [R4+URZ+0x8], R5 ;  /* 0x00000805040085a7 */ /* 0x000ea400080010ff */
[----:B--2---:R-:W-:Y:S05]  /*8e40*/  @!P0 BRA `(.L_x_64) ;  /* 0xfffffffc00ec8947 */ /* 0x004fea000383ffff */
[----:B------:R-:W-:Y:S05]  /*8e50*/  BRA `(.L_x_63) ;  /* 0xffffffa000ac7947 */ /* 0x000fea000383ffff */
.L_x_66:
[----:B------:R-:W-:Y:S01]  /*8e60*/  BSSY B0, `(.L_x_170) ;  /* 0x0000006000007945 */ /* 0x000fe20003800000 */
[----:B------:R-:W-:-:S07]  /*8e70*/  MOV R15, 0xffffffff ;  /* 0xffffffff000f7802 */ /* 0x000fce0000000f00 */
[----:B-1---5:R-:W-:Y:S05]  /*8e80*/  WARPSYNC.COLLECTIVE R15, `(.L_x_171) ;  /* 0x000000000f0c7348 */ /* 0x022fea0003c00000 */
[----:B------:R-:W-:Y:S02]  /*8e90*/  ELECT P6, UR79, PT ;  /* 0x00000000004f782f */ /* 0x000fe400038c0000 */
[----:B------:R-:W-:Y:S01]  /*8ea0*/  MOV R14, UR79 ;  /* 0x0000004f000e7c02 */ /* 0x000fe20008000f00 */
[----:B-1---5:R-:W-:Y:S10]  /*8eb0*/  ENDCOLLECTIVE ;  /* 0x000000000000791b */ /* 0x022ff40003800000 */
.L_x_171:
[----:B------:R-:W-:Y:S05]  /*8ec0*/  BSYNC B0 ;  /* 0x0000000000007941 */ /* 0x000fea0003800000 */
.L_x_170:
[----:B------:R-:W-:Y:S05]  /*8ed0*/  BRA `(.L_x_172) ;  /* 0xffffffa000dc7947 */ /* 0x000fea000383ffff */
.L_x_68:
[----:B-1----:R-:W-:-:S04]  /*8ee0*/  MOV R2, UR6 ;  /* 0x0000000600027c02 */ /* 0x002fc80008000f00 */
[----:B------:R1:W2:Y:S03]  /*8ef0*/  SYNCS.PHASECHK.TRANS64.TRYWAIT P0, [R2+URZ+0x8], R3 ;  /* 0x00000803020075a7 */ /* 0x0002a600080011ff */
[----:B--2---:R-:W-:Y:S05]  /*8f00*/  @!P0 NANOSLEEP.SYNCS 0x989680 ;  /* 0x009896800000895d */ /* 0x004fea0003900000 */
[----:B------:R-:W2:Y:S02]  /*8f10*/  @!P0 SYNCS.PHASECHK.TRANS64 P0, [R2+URZ+0x8], R3 ;  /* 0x00000803020085a7 */ /* 0x000ea400080010ff */
[----:B--2---:R-:W-:Y:S05]  /*8f20*/  @!P0 BRA `(.L_x_68) ;  /* 0xfffffffc00ec8947 */ /* 0x004fea000383ffff */
[----:B------:R-:W-:Y:S05]  /*8f30*/  BRA `(.L_x_67) ;  /* 0xffffffa000e07947 */ /* 0x000fea000383ffff */
.L_x_69:
[----:B-1----:R1:W2:Y:S02]  /*8f40*/  SYNCS.PHASECHK.TRANS64.TRYWAIT P0, [R0+URZ+0xb0], R5 ;  /* 0x0000b005000075a7 */ /* 0x0022a400080011ff */
[----:B--2---:R-:W-:Y:S05]  /*8f50*/  @!P0 NANOSLEEP.SYNCS 0x989680 ;  /* 0x009896800000895d */ /* 0x004fea0003900000 */
[----:B------:R-:W2:Y:S02]  /*8f60*/  @!P0 SYNCS.PHASECHK.TRANS64 P0, [R0+URZ+0xb0], R5 ;  /* 0x0000b005000085a7 */ /* 0x000ea400080010ff */
[----:B--2---:R-:W-:Y:S05]  /*8f70*/  @!P0 BRA `(.L_x_69) ;  /* 0xfffffffc00f08947 */ /* 0x004fea000383ffff */
[----:B------:R-:W-:Y:S05]  /*8f80*/  BRA `(.L_x_173) ;  /* 0xffffffa400c87947 */ /* 0x000fea000383ffff */
.L_x_71:
[----:B------:R-:W-:-:S07]  /*8f90*/  MOV R0, UR9 ;  /* 0x0000000900007c02 */ /* 0x000fce0008000f00 */
.L_x_174:
[----:B-1----:R1:W2:Y:S02]  /*8fa0*/  SYNCS.PHASECHK.TRANS64.TRYWAIT P0, [R0+URZ+0xf0], R5 ;  /* 0x0000f005000075a7 */ /* 0x0022a400080011ff */
[----:B--2---:R-:W-:Y:S05]  /*8fb0*/  @!P0 NANOSLEEP.SYNCS 0x989680 ;  /* 0x009896800000895d */ /* 0x004fea0003900000 */
[----:B------:R-:W2:Y:S02]  /*8fc0*/  @!P0 SYNCS.PHASECHK.TRANS64 P0, [R0+URZ+0xf0], R5 ;  /* 0x0000f005000085a7 */ /* 0x000ea400080010ff */
[----:B--2---:R-:W-:Y:S05]  /*8fd0*/  @!P0 BRA `(.L_x_174) ;  /* 0xfffffffc00f08947 */ /* 0x004fea000383ffff */
[----:B------:R-:W-:Y:S05]  /*8fe0*/  BRA `(.L_x_175) ;  /* 0xffffffa800147947 */ /* 0x000fea000383ffff */
.L_x_74:
[----:B------:R-:W-:Y:S07]  /*8ff0*/  MOV R0, UR8 ;  /* 0x0000000800007c02 */ /* 0x000fee0008000f00 */
.L_x_176:
[----:B-1----:R1:W2:Y:S02]  /*9000*/  SYNCS.PHASECHK.TRANS64.TRYWAIT P0, [R0+URZ], R5 ;  /* 0x00000005000075a7 */ /* 0x0022a400080011ff */
[----:B--2---:R-:W-:Y:S05]  /*9010*/  @!P0 NANOSLEEP.SYNCS 0x989680 ;  /* 0x009896800000895d */ /* 0x004fea0003900000 */
[----:B------:R-:W2:Y:S02]  /*9020*/  @!P0 SYNCS.PHASECHK.TRANS64 P0, [R0+URZ], R5 ;  /* 0x00000005000085a7 */ /* 0x000ea400080010ff */
[----:B--2---:R-:W-:Y:S05]  /*9030*/  @!P0 BRA `(.L_x_176) ;  /* 0xfffffffc00f08947 */ /* 0x004fea000383ffff */
[----:B------:R-:W-:Y:S05]  /*9040*/  BRA `(.L_x_73) ;  /* 0xffffffa800287947 */ /* 0x000fea000383ffff */
.L_x_78:
[----:B-1----:R-:W-:-:S07]  /*9050*/  MOV R0, UR8 ;  /* 0x0000000800007c02 */ /* 0x002fce0008000f00 */
.L_x_177:
[----:B-1----:R1:W2:Y:S02]  /*9060*/  SYNCS.PHASECHK.TRANS64.TRYWAIT P0, [R0+URZ], R3 ;  /* 0x00000003000075a7 */ /* 0x0022a400080011ff */
[----:B--2---:R-:W-:Y:S05]  /*9070*/  @!P0 NANOSLEEP.SYNCS 0x989680 ;  /* 0x009896800000895d */ /* 0x004fea0003900000 */
[----:B------:R-:W2:Y:S02]  /*9080*/  @!P0 SYNCS.PHASECHK.TRANS64 P0, [R0+URZ], R3 ;  /* 0x00000003000085a7 */ /* 0x000ea400080010ff */
[----:B--2---:R-:W-:Y:S05]  /*9090*/  @!P0 BRA `(.L_x_177) ;  /* 0xfffffffc00f08947 */ /* 0x004fea000383ffff */
[----:B------:R-:W-:Y:S05]  /*90a0*/  BRA `(.L_x_178) ;  /* 0xffffffac001c7947 */ /* 0x000fea000383ffff */
.L_x_79:
[----:B------:R-:W-:-:S07]  /*90b0*/  MOV R0, UR8 ;  /* 0x0000000800007c02 */ /* 0x000fce0008000f00 */
.L_x_179:
[----:B-1----:R1:W2:Y:S02]  /*90c0*/  SYNCS.PHASECHK.TRANS64.TRYWAIT P0, [R0+URZ], R3 ;  /* 0x00000003000075a7 */ /* 0x0022a400080011ff */
[----:B--2---:R-:W-:Y:S05]  /*90d0*/  @!P0 NANOSLEEP.SYNCS 0x989680 ;  /* 0x009896800000895d */ /* 0x004fea0003900000 */
[----:B------:R-:W2:Y:S02]  /*90e0*/  @!P0 SYNCS.PHASECHK.TRANS64 P0, [R0+URZ], R3 ;  /* 0x00000003000085a7 */ /* 0x000ea400080010ff */
[----:B--2---:R-:W-:Y:S05]  /*90f0*/  @!P0 BRA `(.L_x_179) ;  /* 0xfffffffc00f08947 */ /* 0x004fea000383ffff */
[----:B------:R-:W-:Y:S05]  /*9100*/  BRA `(.L_x_180) ;  /* 0xffffffac00287947 */ /* 0x000fea000383ffff */
.L_x_80:
[----:B------:R-:W-:-:S07]  /*9110*/  MOV R0, UR8 ;  /* 0x0000000800007c02 */ /* 0x000fce0008000f00 */
.L_x_181:
[----:B-1----:R1:W2:Y:S02]  /*9120*/  SYNCS.PHASECHK.TRANS64.TRYWAIT P0, [R0+URZ], R3 ;  /* 0x00000003000075a7 */ /* 0x0022a400080011ff */
[----:B--2---:R-:W-:Y:S05]  /*9130*/  @!P0 NANOSLEEP.SYNCS 0x989680 ;  /* 0x009896800000895d */ /* 0x004fea0003900000 */
[----:B------:R-:W2:Y:S02]  /*9140*/  @!P0 SYNCS.PHASECHK.TRANS64 P0, [R0+URZ], R3 ;  /* 0x00000003000085a7 */ /* 0x000ea400080010ff */
[----:B--2---:R-:W-:Y:S05]  /*9150*/  @!P0 BRA `(.L_x_181) ;  /* 0xfffffffc00f08947 */ /* 0x004fea000383ffff */
[----:B------:R-:W-:Y:S05]  /*9160*/  BRA `(.L_x_182) ;  /* 0xffffffac00347947 */ /* 0x000fea000383ffff */
.L_x_83:
[----:B------:R-:W-:-:S07]  /*9170*/  MOV R0, UR7 ;  /* 0x0000000700007c02 */ /* 0x000fce0008000f00 */
.L_x_183:
[----:B-1----:R1:W2:Y:S02]  /*9180*/  SYNCS.PHASECHK.TRANS64.TRYWAIT P1, [R0+URZ+0x130], R3 ;  /* 0x00013003000075a7 */ /* 0x0022a400080211ff */
[----:B--2---:R-:W-:Y:S05]  /*9190*/  @!P1 NANOSLEEP.SYNCS 0x989680 ;  /* 0x009896800000995d */ /* 0x004fea0003900000 */
[----:B------:R-:W2:Y:S02]  /*91a0*/  @!P1 SYNCS.PHASECHK.TRANS64 P1, [R0+URZ+0x130], R3 ;  /* 0x00013003000095a7 */ /* 0x000ea400080210ff */
[----:B--2---:R-:W-:Y:S05]  /*91b0*/  @!P1 BRA `(.L_x_183) ;  /* 0xfffffffc00f09947 */ /* 0x004fea000383ffff */
[----:B------:R-:W-:Y:S05]  /*91c0*/  BRA `(.L_x_184) ;  /* 0xffffffac00807947 */ /* 0x000fea000383ffff */
.L_x_88:
[----:B--2---:R2:W4:Y:S02]  /*91d0*/  SYNCS.PHASECHK.TRANS64.TRYWAIT P0, [R0+URZ+0xb0], R3 ;  /* 0x0000b003000075a7 */ /* 0x00452400080011ff */
[----:B----4-:R-:W-:Y:S05]  /*91e0*/  @!P0 NANOSLEEP.SYNCS 0x989680 ;  /* 0x009896800000895d */ /* 0x010fea0003900000 */
[----:B------:R-:W4:Y:S02]  /*91f0*/  @!P0 SYNCS.PHASECHK.TRANS64 P0, [R0+URZ+0xb0], R3 ;  /* 0x0000b003000085a7 */ /* 0x000f2400080010ff */
[----:B----4-:R-:W-:Y:S05]  /*9200*/  @!P0 BRA `(.L_x_88) ;  /* 0xfffffffc00f08947 */ /* 0x010fea000383ffff */
[----:B------:R-:W-:Y:S05]  /*9210*/  BRA `(.L_x_185) ;  /* 0xffffffb000947947 */ /* 0x000fea000383ffff */
.L_x_91:
[----:B------:R-:W-:Y:S07]  /*9220*/  MOV R0, UR7 ;  /* 0x0000000700007c02 */ /* 0x000fee0008000f00 */
.L_x_186:
[----:B--2---:R2:W4:Y:S02]  /*9230*/  SYNCS.PHASECHK.TRANS64.TRYWAIT P0, [R0+URZ+0xa8], R3 ;  /* 0x0000a803000075a7 */ /* 0x00452400080011ff */
[----:B----4-:R-:W-:Y:S05]  /*9240*/  @!P0 NANOSLEEP.SYNCS 0x989680 ;  /* 0x009896800000895d */ /* 0x010fea0003900000 */
[----:B------:R-:W4:Y:S02]  /*9250*/  @!P0 SYNCS.PHASECHK.TRANS64 P0, [R0+URZ+0xa8], R3 ;  /* 0x0000a803000085a7 */ /* 0x000f2400080010ff */
[----:B----4-:R-:W-:Y:S05]  /*9260*/  @!P0 BRA `(.L_x_186) ;  /* 0xfffffffc00f08947 */ /* 0x010fea000383ffff */
[----:B------:R-:W-:Y:S05]  /*9270*/  BRA `(.L_x_90) ;  /* 0xffffffb400747947 */ /* 0x000fea000383ffff */
.L_x_94:
[----:B------:R-:W-:Y:S07]  /*9280*/  MOV R3, UR7 ;  /* 0x0000000700037c02 */ /* 0x000fee0008000f00 */
.L_x_187:
[----:B-1----:R1:W2:Y:S02]  /*9290*/  SYNCS.PHASECHK.TRANS64.TRYWAIT P0, [R3+URZ+0x80], R12 ;  /* 0x0000800c030075a7 */ /* 0x0022a400080011ff */
[----:B--2---:R-:W-:Y:S05]  /*92a0*/  @!P0 NANOSLEEP.SYNCS 0x989680 ;  /* 0x009896800000895d */ /* 0x004fea0003900000 */
[----:B------:R-:W2:Y:S02]  /*92b0*/  @!P0 SYNCS.PHASECHK.TRANS64 P0, [R3+URZ+0x80], R12 ;  /* 0x0000800c030085a7 */ /* 0x000ea400080010ff */
[----:B--2---:R-:W-:Y:S05]  /*92c0*/  @!P0 BRA `(.L_x_187) ;  /* 0xfffffffc00f08947 */ /* 0x004fea000383ffff */
[----:B------:R-:W-:Y:S05]  /*92d0*/  BRA `(.L_x_188) ;  /* 0xffffffb400ec7947 */ /* 0x000fea000383ffff */
.L_x_95:
[----:B-1----:R-:W-:Y:S07]  /*92e0*/  MOV R3, UR7 ;  /* 0x0000000700037c02 */ /* 0x002fee0008000f00 */
.L_x_189:
[----:B-1----:R1:W2:Y:S02]  /*92f0*/  SYNCS.PHASECHK.TRANS64.TRYWAIT P0, [R3+URZ+0x88], R12 ;  /* 0x0000880c030075a7 */ /* 0x0022a400080011ff */
[----:B--2---:R-:W-:Y:S05]  /*9300*/  @!P0 NANOSLEEP.SYNCS 0x989680 ;  /* 0x009896800000895d */ /* 0x004fea0003900000 */
[----:B------:R-:W2:Y:S02]  /*9310*/  @!P0 SYNCS.PHASECHK.TRANS64 P0, [R3+URZ+0x88], R12 ;  /* 0x0000880c030085a7 */ /* 0x000ea400080010ff */
[----:B--2---:R-:W-:Y:S05]  /*9320*/  @!P0 BRA `(.L_x_189) ;  /* 0xfffffffc00f08947 */ /* 0x004fea000383ffff */
[----:B------:R-:W-:Y:S05]  /*9330*/  BRA `(.L_x_190) ;  /* 0xffffffb800487947 */ /* 0x000fea000383ffff */
.L_x_96:
[----:B-1----:R-:W-:Y:S07]  /*9340*/  MOV R3, UR7 ;  /* 0x0000000700037c02 */ /* 0x002fee0008000f00 */
.L_x_191:
[----:B-1----:R1:W2:Y:S02]  /*9350*/  SYNCS.PHASECHK.TRANS64.TRYWAIT P0, [R3+URZ+0x90], R12 ;  /* 0x0000900c030075a7 */ /* 0x0022a400080011ff */
[----:B--2---:R-:W-:Y:S05]  /*9360*/  @!P0 NANOSLEEP.SYNCS 0x989680 ;  /* 0x009896800000895d */ /* 0x004fea0003900000 */
[----:B------:R-:W2:Y:S02]  /*9370*/  @!P0 SYNCS.PHASECHK.TRANS64 P0, [R3+URZ+0x90], R12 ;  /* 0x0000900c030085a7 */ /* 0x000ea400080010ff */
[----:B--2---:R-:W-:Y:S05]  /*9380*/  @!P0 BRA `(.L_x_191) ;  /* 0xfffffffc00f08947 */ /* 0x004fea000383ffff */
[----:B------:R-:W-:Y:S05]  /*9390*/  BRA `(.L_x_192) ;  /* 0xffffffb800a47947 */ /* 0x000fea000383ffff */
.L_x_97:
[----:B------:R-:W-:Y:S07]  /*93a0*/  MOV R3, UR7 ;  /* 0x0000000700037c02 */ /* 0x000fee0008000f00 */
.L_x_193:
[----:B-1----:R1:W2:Y:S02]  /*93b0*/  SYNCS.PHASECHK.TRANS64.TRYWAIT P0, [R3+URZ+0x98], R12 ;  /* 0x0000980c030075a7 */ /* 0x0022a400080011ff */
[----:B--2---:R-:W-:Y:S05]  /*93c0*/  @!P0 NANOSLEEP.SYNCS 0x989680 ;  /* 0x009896800000895d */ /* 0x004fea0003900000 */
[----:B------:R-:W2:Y:S02]  /*93d0*/  @!P0 SYNCS.PHASECHK.TRANS64 P0, [R3+URZ+0x98], R12 ;  /* 0x0000980c030085a7 */ /* 0x000ea400080010ff */
[----:B--2---:R-:W-:Y:S05]  /*93e0*/  @!P0 BRA `(.L_x_193) ;  /* 0xfffffffc00f08947 */ /* 0x004fea000383ffff */
[----:B------:R-:W-:Y:S05]  /*93f0*/  BRA `(.L_x_194) ;  /* 0xffffffbc00447947 */ /* 0x000fea000383ffff */
.L_x_99:
[----:B------:R-:W-:-:S07]  /*9400*/  MOV R0, UR7 ;  /* 0x0000000700007c02 */ /* 0x000fce0008000f00 */
.L_x_195:
[----:B-1----:R1:W4:Y:S02]  /*9410*/  SYNCS.PHASECHK.TRANS64.TRYWAIT P0, [R0+URZ+0x80], R3 ;  /* 0x00008003000075a7 */ /* 0x00232400080011ff */
[----:B----4-:R-:W-:Y:S05]  /*9420*/  @!P0 NANOSLEEP.SYNCS 0x989680 ;  /* 0x009896800000895d */ /* 0x010fea0003900000 */
[----:B------:R-:W4:Y:S02]  /*9430*/  @!P0 SYNCS.PHASECHK.TRANS64 P0, [R0+URZ+0x80], R3 ;  /* 0x00008003000085a7 */ /* 0x000f2400080010ff */
[----:B----4-:R-:W-:Y:S05]  /*9440*/  @!P0 BRA `(.L_x_195) ;  /* 0xfffffffc00f08947 */ /* 0x010fea000383ffff */
[----:B------:R-:W-:Y:S05]  /*9450*/  BRA `(.L_x_196) ;  /* 0xffffffbc00cc7947 */ /* 0x000fea000383ffff */
.L_x_100:
[----:B-1----:R-:W-:-:S07]  /*9460*/  MOV R0, UR7 ;  /* 0x0000000700007c02 */ /* 0x002fce0008000f00 */
.L_x_197:
[----:B-1----:R1:W4:Y:S02]  /*9470*/  SYNCS.PHASECHK.TRANS64.TRYWAIT P0, [R0+URZ+0x88], R3 ;  /* 0x00008803000075a7 */ /* 0x00232400080011ff */
[----:B----4-:R-:W-:Y:S05]  /*9480*/  @!P0 NANOSLEEP.SYNCS 0x989680 ;  /* 0x009896800000895d */ /* 0x010fea0003900000 */
[----:B------:R-:W4:Y:S02]  /*9490*/  @!P0 SYNCS.PHASECHK.TRANS64 P0, [R0+URZ+0x88], R3 ;  /* 0x00008803000085a7 */ /* 0x000f2400080010ff */
[----:B----4-:R-:W-:Y:S05]  /*94a0*/  @!P0 BRA `(.L_x_197) ;  /* 0xfffffffc00f08947 */ /* 0x010fea000383ffff */
[----:B------:R-:W-:Y:S05]  /*94b0*/  BRA `(.L_x_198) ;  /* 0xffffffbc00bc7947 */ /* 0x000fea000383ffff */
.L_x_101:
[----:B-1----:R-:W-:-:S07]  /*94c0*/  MOV R0, UR7 ;  /* 0x0000000700007c02 */ /* 0x002fce0008000f00 */
.L_x_199:
[----:B-1----:R1:W4:Y:S02]  /*94d0*/  SYNCS.PHASECHK.TRANS64.TRYWAIT P0, [R0+URZ+0x90], R3 ;  /* 0x00009003000075a7 */ /* 0x00232400080011ff */
[----:B----4-:R-:W-:Y:S05]  /*94e0*/  @!P0 NANOSLEEP.SYNCS 0x989680 ;  /* 0x009896800000895d */ /* 0x010fea0003900000 */
[----:B------:R-:W4:Y:S02]  /*94f0*/  @!P0 SYNCS.PHASECHK.TRANS64 P0, [R0+URZ+0x90], R3 ;  /* 0x00009003000085a7 */ /* 0x000f2400080010ff */
[----:B----4-:R-:W-:Y:S05]  /*9500*/  @!P0 BRA `(.L_x_199) ;  /* 0xfffffffc00f08947 */ /* 0x010fea000383ffff */
[----:B------:R-:W-:Y:S05]  /*9510*/  BRA `(.L_x_200) ;  /* 0xffffffbc00ac7947 */ /* 0x000fea000383ffff */
.L_x_103:
[----:B--2---:R2:W3:Y:S02]  /*9520*/  SYNCS.PHASECHK.TRANS64.TRYWAIT P0, [R0+URZ+0xb0], R3 ;  /* 0x0000b003000075a7 */ /* 0x0044e400080011ff */
[----:B---3--:R-:W-:Y:S05]  /*9530*/  @!P0 NANOSLEEP.SYNCS 0x989680 ;  /* 0x009896800000895d */ /* 0x008fea0003900000 */
[----:B------:R-:W3:Y:S02]  /*9540*/  @!P0 SYNCS.PHASECHK.TRANS64 P0, [R0+URZ+0xb0], R3 ;  /* 0x0000b003000085a7 */ /* 0x000ee400080010ff */
[----:B---3--:R-:W-:Y:S05]  /*9550*/  @!P0 BRA `(.L_x_103) ;  /* 0xfffffffc00f08947 */ /* 0x008fea000383ffff */
[----:B------:R-:W-:Y:S05]  /*9560*/  BRA `(.L_x_201) ;  /* 0xffffffc0007c7947 */ /* 0x000fea000383ffff */
.L_x_114:
[----:B-1----:R-:W-:Y:S04]  /*9570*/  MOV R0, UR48 ;  /* 0x0000003000007c02 */ /* 0x002fe80008000f00 */
[----:B------:R1:W3:Y:S03]  /*9580*/  SYNCS.PHASECHK.TRANS64.TRYWAIT P1, [R0+URZ+0x60], R5 ;  /* 0x00006005000075a7 */ /* 0x0002e600080211ff */
[----:B---3--:R-:W-:Y:S05]  /*9590*/  @!P1 NANOSLEEP.SYNCS 0x989680 ;  /* 0x009896800000995d */ /* 0x008fea0003900000 */
[----:B------:R-:W3:Y:S02]  /*95a0*/  @!P1 SYNCS.PHASECHK.TRANS64 P1, [R0+URZ+0x60], R5 ;  /* 0x00006005000095a7 */ /* 0x000ee400080210ff */
[----:B---3--:R-:W-:Y:S05]  /*95b0*/  @!P1 BRA `(.L_x_114) ;  /* 0xfffffffc00ec9947 */ /* 0x008fea000383ffff */
[----:B------:R-:W-:Y:S05]  /*95c0*/  BRA `(.L_x_113) ;  /* 0xffffffcc00847947 */ /* 0x000fea000383ffff */
.L_x_116:
[----:B-1----:R1:W4:Y:S02]  /*95d0*/  SYNCS.PHASECHK.TRANS64.TRYWAIT P0, [R74+URZ+0xd0], R3 ;  /* 0x0000d0034a0075a7 */ /* 0x00232400080011ff */
[----:B----4-:R-:W-:Y:S05]  /*95e0*/  @!P0 NANOSLEEP.SYNCS 0x989680 ;  /* 0x009896800000895d */ /* 0x010fea0003900000 */
[----:B------:R-:W4:Y:S02]  /*95f0*/  @!P0 SYNCS.PHASECHK.TRANS64 P0, [R74+URZ+0xd0], R3 ;  /* 0x0000d0034a0085a7 */ /* 0x000f2400080010ff */
[----:B----4-:R-:W-:Y:S05]  /*9600*/  @!P0 BRA `(.L_x_116) ;  /* 0xfffffffc00f08947 */ /* 0x010fea000383ffff */
[----:B------:R-:W-:Y:S05]  /*9610*/  BRA `(.L_x_115) ;  /* 0xffffffcc00a47947 */ /* 0x000fea000383ffff */
.L_x_125:
[----:B--2---:R2:W3:Y:S02]  /*9620*/  SYNCS.PHASECHK.TRANS64.TRYWAIT P0, [R3+URZ+0x60], R0 ;  /* 0x00006000030075a7 */ /* 0x0044e400080011ff */
[----:B---3--:R-:W-:Y:S05]  /*9630*/  @!P0 NANOSLEEP.SYNCS 0x989680 ;  /* 0x009896800000895d */ /* 0x008fea0003900000 */
[----:B------:R-:W3:Y:S02]  /*9640*/  @!P0 SYNCS.PHASECHK.TRANS64 P0, [R3+URZ+0x60], R0 ;  /* 0x00006000030085a7 */ /* 0x000ee400080010ff */
[----:B---3--:R-:W-:Y:S05]  /*9650*/  @!P0 BRA `(.L_x_125) ;  /* 0xfffffffc00f08947 */ /* 0x008fea000383ffff */
[----:B------:R-:W-:Y:S05]  /*9660*/  BRA `(.L_x_124) ;  /* 0xffffffd400b07947 */ /* 0x000fea000383ffff */
.L_x_133:
[----:B--2---:R2:W3:Y:S02]  /*9670*/  SYNCS.PHASECHK.TRANS64.TRYWAIT P0, [R83+URZ+0x60], R4 ;  /* 0x00006004530075a7 */ /* 0x0044e400080011ff */
[----:B---3--:R-:W-:Y:S05]  /*9680*/  @!P0 NANOSLEEP.SYNCS 0x989680 ;  /* 0x009896800000895d */ /* 0x008fea0003900000 */
[----:B------:R-:W3:Y:S02]  /*9690*/  @!P0 SYNCS.PHASECHK.TRANS64 P0, [R83+URZ+0x60], R4 ;  /* 0x00006004530085a7 */ /* 0x000ee400080010ff */
[----:B---3--:R-:W-:Y:S05]  /*96a0*/  @!P0 BRA `(.L_x_133) ;  /* 0xfffffffc00f08947 */ /* 0x008fea000383ffff */
[----:B------:R-:W-:Y:S05]  /*96b0*/  BRA `(.L_x_132) ;  /* 0xffffffdc00cc7947 */ /* 0x000fea000383ffff */
.L_x_141:
[----:B--2---:R2:W3:Y:S02]  /*96c0*/  SYNCS.PHASECHK.TRANS64.TRYWAIT P0, [R88+URZ+0x60], R3 ;  /* 0x00006003580075a7 */ /* 0x0044e400080011ff */
[----:B---3--:R-:W-:Y:S05]  /*96d0*/  @!P0 NANOSLEEP.SYNCS 0x989680 ;  /* 0x009896800000895d */ /* 0x008fea0003900000 */
[----:B------:R-:W3:Y:S02]  /*96e0*/  @!P0 SYNCS.PHASECHK.TRANS64 P0, [R88+URZ+0x60], R3 ;  /* 0x00006003580085a7 */ /* 0x000ee400080010ff */
[----:B---3--:R-:W-:Y:S05]  /*96f0*/  @!P0 BRA `(.L_x_141) ;  /* 0xfffffffc00f08947 */ /* 0x008fea000383ffff */
[----:B------:R-:W-:Y:S05]  /*9700*/  BRA `(.L_x_140) ;  /* 0xffffffe400e87947 */ /* 0x000fea000383ffff */
        .weak           $__internal_0_$__cuda_sm10x_tcgen05_guardrail_trap_col_being_dealloced_not_returned_by_alloc
        .type           $__internal_0_$__cuda_sm10x_tcgen05_guardrail_trap_col_being_dealloced_not_returned_by_alloc,@function
        .size           $__internal_0_$__cuda_sm10x_tcgen05_guardrail_trap_col_being_dealloced_not_returned_by_alloc,($__internal_1_$__cuda_sm10x_tcgen05_guardrail_trap_phase_invalid_during_alloc - $__internal_0_$__cuda_sm10x_tcgen05_guardrail_trap_col_being_dealloced_not_returned_by_alloc)
$__internal_0_$__cuda_sm10x_tcgen05_guardrail_trap_col_being_dealloced_not_returned_by_alloc:
[----:B------:R-:W-:Y:S05]  /*9710*/  BPT.TRAP 0x1 ;  /* 0x000000040000795c */ /* 0x000fea0000300000 */
[----:B------:R-:W-:-:S04]  /*9720*/  HFMA2 R3, -RZ, RZ, 0, 0 ;  /* 0x00000000ff037431 */ /* 0x000fc800000001ff */
[----:B------:R-:W-:Y:S05]  /*9730*/  RET.REL.NODEC R2 `(_ZN7cutlass13device_kernelINS_4gemm6kernel13GemmUniversalIN4cute5tupleIJiiiiEEENS1_10collective13CollectiveMmaINS1_35MainloopSm100TmaUmmaWarpSpecializedILi6ELi2ELi4ENS5_IJNS4_1CILi2EEENSA_ILi1EEESC_EEEEENS5_IJNSA_ILi128EEESF_NSA_ILi64EEEEEENS_6half_tENS5_IJlSC_lEEESI_NS5_IJSC_llEEENS4_8TiledMMAINS4_8MMA_AtomIJNS4_26SM100_MMA_F16BF16_2x1SM_SSISI_SI_fLi128ELi128ELNS4_4UMMA5MajorE0ELSP_1ELNSO_7ScaleInE0ELSQ_0EEEEEENS4_6LayoutINS5_IJSC_SC_SC_EEENS5_IJNSA_ILi0EEESV_SV_EEEEENS5_IJNS4_10UnderscoreESY_SY_EEEEENS4_18SM100_TMA_2SM_LOADENS4_14ComposedLayoutINS4_7SwizzleILi3ELi4ELi3EEENS4_18smem_ptr_flag_bitsILi16EEENST_INS5_IJNSA_ILi8EEESG_EEENS5_IJSG_SC_EEEEEEEvNS4_8identityES11_NS12_IS14_S16_NST_INS5_IJSG_S17_EEENS5_IJSC_SG_EEEEEEEvS1C_EENS_8epilogue10collective18CollectiveEpilogueINS1I_23Sm100TmaWarpSpecializedILi4ELi2ELi16ELb1ELb0EEEJNS5_IJSG_SF_SG_EEENS5_IJNST_ISG_SC_EENST_INS5_IJNSA_ILi16EEESB_EEES1E_EEEEESI_SJ_SI_SJ_NS1I_6fusion15FusionCallbacksIS1M_NS1T_17LinearCombinationISI_fSI_fLNS_15FloatRoundStyleE2EEES1N_S1S_JEEENS4_5SM1004TMEM4LOAD26SM100_TMEM_LOAD_32dp32b16xENS4_13SM90_TMA_LOADENS12_INS13_ILi1ELi4ELi3EEES16_NST_INS5_IJS17_S1P_EEENS5_IJS1P_SC_EEEEEEENS4_39AutoVectorizingCopyWithAssumedAlignmentILi128EEENS4_14SM90_TMA_STOREES28_S2A_S2A_EEEvvEEEEvNT_6ParamsE) ;  /* 0xffffff6802307950 */ /* 0x000fea0003c3ffff */
        .weak           $__internal_1_$__cuda_sm10x_tcgen05_guardrail_trap_phase_invalid_during_alloc
        .type           $__internal_1_$__cuda_sm10x_tcgen05_guardrail_trap_phase_invalid_during_alloc,@function
        .size           $__internal_1_$__cuda_sm10x_tcgen05_guardrail_trap_phase_invalid_during_alloc,($__internal_2_$__cuda_sm10x_tcgen05_guardrail_trap_unallocated_columns_being_dealloced - $__internal_1_$__cuda_sm10x_tcgen05_guardrail_trap_phase_invalid_during_alloc)
$__internal_1_$__cuda_sm10x_tcgen05_guardrail_trap_phase_invalid_during_alloc:
[----:B------:R-:W-:Y:S05]  /*9740*/  BPT.TRAP 0x1 ;  /* 0x000000040000795c */ /* 0x000fea0000300000 */
[----:B------:R-:W-:-:S04]  /*9750*/  MOV R3, 0x0 ;  /* 0x0000000000037802 */ /* 0x000fc80000000f00 */
[----:B------:R-:W-:Y:S05]  /*9760*/  RET.REL.NODEC R2 `(_ZN7cutlass13device_kernelINS_4gemm6kernel13GemmUniversalIN4cute5tupleIJiiiiEEENS1_10collective13CollectiveMmaINS1_35MainloopSm100TmaUmmaWarpSpecializedILi6ELi2ELi4ENS5_IJNS4_1CILi2EEENSA_ILi1EEESC_EEEEENS5_IJNSA_ILi128EEESF_NSA_ILi64EEEEEENS_6half_tENS5_IJlSC_lEEESI_NS5_IJSC_llEEENS4_8TiledMMAINS4_8MMA_AtomIJNS4_26SM100_MMA_F16BF16_2x1SM_SSISI_SI_fLi128ELi128ELNS4_4UMMA5MajorE0ELSP_1ELNSO_7ScaleInE0ELSQ_0EEEEEENS4_6LayoutINS5_IJSC_SC_SC_EEENS5_IJNSA_ILi0EEESV_SV_EEEEENS5_IJNS4_10UnderscoreESY_SY_EEEEENS4_18SM100_TMA_2SM_LOADENS4_14ComposedLayoutINS4_7SwizzleILi3ELi4ELi3EEENS4_18smem_ptr_flag_bitsILi16EEENST_INS5_IJNSA_ILi8EEESG_EEENS5_IJSG_SC_EEEEEEEvNS4_8identityES11_NS12_IS14_S16_NST_INS5_IJSG_S17_EEENS5_IJSC_SG_EEEEEEEvS1C_EENS_8epilogue10collective18CollectiveEpilogueINS1I_23Sm100TmaWarpSpecializedILi4ELi2ELi16ELb1ELb0EEEJNS5_IJSG_SF_SG_EEENS5_IJNST_ISG_SC_EENST_INS5_IJNSA_ILi16EEESB_EEES1E_EEEEESI_SJ_SI_SJ_NS1I_6fusion15FusionCallbacksIS1M_NS1T_17LinearCombinationISI_fSI_fLNS_15FloatRoundStyleE2EEES1N_S1S_JEEENS4_5SM1004TMEM4LOAD26SM100_TMEM_LOAD_32dp32b16xENS4_13SM90_TMA_LOADENS12_INS13_ILi1ELi4ELi3EEES16_NST_INS5_IJS17_S1P_EEENS5_IJS1P_SC_EEEEEEENS4_39AutoVectorizingCopyWithAssumedAlignmentILi128EEENS4_14SM90_TMA_STOREES28_S2A_S2A_EEEvvEEEEvNT_6ParamsE) ;  /* 0xffffff6802247950 */ /* 0x000fea0003c3ffff */
        .weak           $__internal_2_$__cuda_sm10x_tcgen05_guardrail_trap_unallocated_columns_being_dealloced
        .type           $__internal_2_$__cuda_sm10x_tcgen05_guardrail_trap_unallocated_columns_being_dealloced,@function
        .size           $__internal_2_$__cuda_sm10x_tcgen05_guardrail_trap_unallocated_columns_being_dealloced,(.L_x_203 - $__internal_2_$__cuda_sm10x_tcgen05_guardrail_trap_unallocated_columns_being_dealloced)
$__internal_2_$__cuda_sm10x_tcgen05_guardrail_trap_unallocated_columns_being_dealloced:
[----:B------:R-:W-:Y:S05]  /*9770*/  BPT.TRAP 0x1 ;  /* 0x000000040000795c */ /* 0x000fea0000300000 */
[----:B------:R-:W-:-:S04]  /*9780*/  HFMA2 R3, -RZ, RZ, 0, 0 ;  /* 0x00000000ff037431 */ /* 0x000fc800000001ff */
[----:B------:R-:W-:Y:S05]  /*9790*/  RET.REL.NODEC R2 `(_ZN7cutlass13device_kernelINS_4gemm6kernel13GemmUniversalIN4cute5tupleIJiiiiEEENS1_10collective13CollectiveMmaINS1_35MainloopSm100TmaUmmaWarpSpecializedILi6ELi2ELi4ENS5_IJNS4_1CILi2EEENSA_ILi1EEESC_EEEEENS5_IJNSA_ILi128EEESF_NSA_ILi64EEEEEENS_6half_tENS5_IJlSC_lEEESI_NS5_IJSC_llEEENS4_8TiledMMAINS4_8MMA_AtomIJNS4_26SM100_MMA_F16BF16_2x1SM_SSISI_SI_fLi128ELi128ELNS4_4UMMA5MajorE0ELSP_1ELNSO_7ScaleInE0ELSQ_0EEEEEENS4_6LayoutINS5_IJSC_SC_SC_EEENS5_IJNSA_ILi0EEESV_SV_EEEEENS5_IJNS4_10UnderscoreESY_SY_EEEEENS4_18SM100_TMA_2SM_LOADENS4_14ComposedLayoutINS4_7SwizzleILi3ELi4ELi3EEENS4_18smem_ptr_flag_bitsILi16EEENST_INS5_IJNSA_ILi8EEESG_EEENS5_IJSG_SC_EEEEEEEvNS4_8identityES11_NS12_IS14_S16_NST_INS5_IJSG_S17_EEENS5_IJSC_SG_EEEEEEEvS1C_EENS_8epilogue10collective18CollectiveEpilogueINS1I_23Sm100TmaWarpSpecializedILi4ELi2ELi16ELb1ELb0EEEJNS5_IJSG_SF_SG_EEENS5_IJNST_ISG_SC_EENST_INS5_IJNSA_ILi16EEESB_EEES1E_EEEEESI_SJ_SI_SJ_NS1I_6fusion15FusionCallbacksIS1M_NS1T_17LinearCombinationISI_fSI_fLNS_15FloatRoundStyleE2EEES1N_S1S_JEEENS4_5SM1004TMEM4LOAD26SM100_TMEM_LOAD_32dp32b16xENS4_13SM90_TMA_LOADENS12_INS13_ILi1ELi4ELi3EEES16_NST_INS5_IJS17_S1P_EEENS5_IJS1P_SC_EEEEEEENS4_39AutoVectorizingCopyWithAssumedAlignmentILi128EEENS4_14SM90_TMA_STOREES28_S2A_S2A_EEEvvEEEEvNT_6ParamsE) ;  /* 0xffffff6802187950 */ /* 0x000fea0003c3ffff */
.L_x_202:
[----:B------:R-:W-:-:S00]  /*97a0*/  BRA `(.L_x_202) ;  /* 0xfffffffc00fc7947 */ /* 0x000fc0000383ffff */
[----:B------:R-:W-:-:S00]  /*97b0*/  NOP ;  /* 0x0000000000007918 */ /* 0x000fc00000000000 */
        /* <DEDUP_REMOVED lines=12> */
.L_x_203:


//--------------------- .nv.global.init           --------------------------
	.section	.nv.global.init,"aw",@progbits
.nv.global.init:
	.type		$str$27,@object
	.size		$str$27,($str$28 - $str$27)
$str$27:
        /*0000*/ 	.byte	0x28, 0x61, 0x64, 0x64, 0x72, 0x65, 0x73, 0x73, 0x20, 0x26, 0x20, 0x6d, 0x61, 0x73, 0x6b, 0x29
        /*0010*/ 	.byte	0x20, 0x3d, 0x3d, 0x20, 0x30, 0x00
	.type		$str$28,@object
	.size		$str$28,($str$26 - $str$28)
$str$28:
        /*0016*/ 	.byte	0x2f, 0x74, 0x6d, 0x70, 0x2f, 0x63, 0x75, 0x74, 0x6c, 0x61, 0x73, 0x73, 0x5f, 0x73, 0x77, 0x65
        /*0026*/ 	.byte	0x65, 0x70, 0x5f, 0x73, 0x72, 0x63, 0x2f, 0x69, 0x6e, 0x63, 0x6c, 0x75, 0x64, 0x65, 0x2f, 0x63
        /*0036*/ 	.byte	0x75, 0x74, 0x65, 0x2f, 0x70, 0x6f, 0x69, 0x6e, 0x74, 0x65, 0x72, 0x5f, 0x66, 0x6c, 0x61, 0x67
        /*0046*/ 	.byte	0x67, 0x65, 0x64, 0x2e, 0x68, 0x70, 0x70, 0x00
	.type		$str$26,@object
	.size		$str$26,($str$25 - $str$26)
$str$26:
        /*004e*/ 	.byte	0x2f, 0x74, 0x6d, 0x70, 0x2f, 0x63, 0x75, 0x74, 0x6c, 0x61, 0x73, 0x73, 0x5f, 0x73, 0x77, 0x65
        /*005e*/ 	.byte	0x65, 0x70, 0x5f, 0x73, 0x72, 0x63, 0x2f, 0x69, 0x6e, 0x63, 0x6c, 0x75, 0x64, 0x65, 0x2f, 0x63
        /*006e*/ 	.byte	0x75, 0x74, 0x65, 0x2f, 0x61, 0x74, 0x6f, 0x6d, 0x2f, 0x63, 0x6f, 0x70, 0x79, 0x5f, 0x74, 0x72
        /*007e*/ 	.byte	0x61, 0x69, 0x74, 0x73, 0x5f, 0x73, 0x6d, 0x31, 0x30, 0x30, 0x2e, 0x68, 0x70, 0x70, 0x00
	.type		$str$25,@object
	.size		$str$25,(__unnamed_1 - $str$25)
$str$25:
        /*008d*/ 	.byte	0x28, 0x28, 0x75, 0x69, 0x6e, 0x74, 0x33, 0x32, 0x5f, 0x74, 0x28, 0x74, 0x68, 0x72, 0x65, 0x61
        /*009d*/ 	.byte	0x64, 0x49, 0x64, 0x78, 0x2e, 0x78, 0x29, 0x20, 0x2f, 0x20, 0x33, 0x32, 0x29, 0x20, 0x25, 0x20
        /*00ad*/ 	.byte	0x34, 0x29, 0x20, 0x3d, 0x3d, 0x20, 0x28, 0x28, 0x28, 0x74, 0x6d, 0x65, 0x6d, 0x5f, 0x61, 0x64
        /*00bd*/ 	.byte	0x64, 0x72, 0x20, 0x3e, 0x3e, 0x20, 0x31, 0x36, 0x29, 0x20, 0x2f, 0x20, 0x33, 0x32, 0x29, 0x20
        /*00cd*/ 	.byte	0x25, 0x20, 0x34, 0x29, 0x00
	.type		__unnamed_1,@object
	.size		__unnamed_1,(__unnamed_2 - __unnamed_1)
__unnamed_1:
        /*00d2*/ 	.byte	0x61, 0x75, 0x74, 0x6f, 0x20, 0x63, 0x75, 0x74, 0x65, 0x3a, 0x3a, 0x61, 0x73, 0x5f, 0x70, 0x6f
        /* <DEDUP_REMOVED lines=24> */
        /*0262*/ 	.byte	0x34, 0x38, 0x3e, 0x3e, 0x3e, 0x3e, 0x5d, 0x00
	.type		__unnamed_2,@object
	.size		__unnamed_2,(.L_2 - __unnamed_2)
__unnamed_2:
        /* <DEDUP_REMOVED lines=40> */
        /*04ea*/ 	.byte	0x3a, 0x3a, 0x43, 0x3c, 0x30, 0x3e, 0x3e, 0x3e, 0x3e, 0x5d, 0x00
.L_2:


//--------------------- .nv.shared._ZN7cutlass13device_kernelINS_4gemm6kernel13GemmUniversalIN4cute5tupleIJiiiiEEENS1_10collective13CollectiveMmaINS1_35MainloopSm100TmaUmmaWarpSpecializedILi6ELi2ELi4ENS5_IJNS4_1CILi2EEENSA_ILi1EEESC_EEEEENS5_IJNSA_ILi128EEESF_NSA_ILi64EEEEEENS_6half_tENS5_IJlSC_lEEESI_NS5_IJSC_llEEENS4_8TiledMMAINS4_8MMA_AtomIJNS4_26SM100_MMA_F16BF16_2x1SM_SSISI_SI_fLi128ELi128ELNS4_4UMMA5MajorE0ELSP_1ELNSO_7ScaleInE0ELSQ_0EEEEEENS4_6LayoutINS5_IJSC_SC_SC_EEENS5_IJNSA_ILi0EEESV_SV_EEEEENS5_IJNS4_10UnderscoreESY_SY_EEEEENS4_18SM100_TMA_2SM_LOADENS4_14ComposedLayoutINS4_7SwizzleILi3ELi4ELi3EEENS4_18smem_ptr_flag_bitsILi16EEENST_INS5_IJNSA_ILi8EEESG_EEENS5_IJSG_SC_EEEEEEEvNS4_8identityES11_NS12_IS14_S16_NST_INS5_IJSG_S17_EEENS5_IJSC_SG_EEEEEEEvS1C_EENS_8epilogue10collective18CollectiveEpilogueINS1I_23Sm100TmaWarpSpecializedILi4ELi2ELi16ELb1ELb0EEEJNS5_IJSG_SF_SG_EEENS5_IJNST_ISG_SC_EENST_INS5_IJNSA_ILi16EEESB_EEES1E_EEEEESI_SJ_SI_SJ_NS1I_6fusion15FusionCallbacksIS1M_NS1T_17LinearCombinationISI_fSI_fLNS_15FloatRoundStyleE2EEES1N_S1S_JEEENS4_5SM1004TMEM4LOAD26SM100_TMEM_LOAD_32dp32b16xENS4_13SM90_TMA_LOADENS12_INS13_ILi1ELi4ELi3EEES16_NST_INS5_IJS17_S1P_EEENS5_IJS1P_SC_EEEEEEENS4_39AutoVectorizingCopyWithAssumedAlignmentILi128EEENS4_14SM90_TMA_STOREES28_S2A_S2A_EEEvvEEEEvNT_6ParamsE --------------------------
	.section	.nv.shared._ZN7cutlass13device_kernelINS_4gemm6kernel13GemmUniversalIN4cute5tupleIJiiiiEEENS1_10collective13CollectiveMmaINS1_35MainloopSm100TmaUmmaWarpSpecializedILi6ELi2ELi4ENS5_IJNS4_1CILi2EEENSA_ILi1EEESC_EEEEENS5_IJNSA_ILi128EEESF_NSA_ILi64EEEEEENS_6half_tENS5_IJlSC_lEEESI_NS5_IJSC_llEEENS4_8TiledMMAINS4_8MMA_AtomIJNS4_26SM100_MMA_F16BF16_2x1SM_SSISI_SI_fLi128ELi128ELNS4_4UMMA5MajorE0ELSP_1ELNSO_7ScaleInE0ELSQ_0EEEEEENS4_6LayoutINS5_IJSC_SC_SC_EEENS5_IJNSA_ILi0EEESV_SV_EEEEENS5_IJNS4_10UnderscoreESY_SY_EEEEENS4_18SM100_TMA_2SM_LOADENS4_14ComposedLayoutINS4_7SwizzleILi3ELi4ELi3EEENS4_18smem_ptr_flag_bitsILi16EEENST_INS5_IJNSA_ILi8EEESG_EEENS5_IJSG_SC_EEEEEEEvNS4_8identityES11_NS12_IS14_S16_NST_INS5_IJSG_S17_EEENS5_IJSC_SG_EEEEEEEvS1C_EENS_8epilogue10collective18CollectiveEpilogueINS1I_23Sm100TmaWarpSpecializedILi4ELi2ELi16ELb1ELb0EEEJNS5_IJSG_SF_SG_EEENS5_IJNST_ISG_SC_EENST_INS5_IJNSA_ILi16EEESB_EEES1E_EEEEESI_SJ_SI_SJ_NS1I_6fusion15FusionCallbacksIS1M_NS1T_17LinearCombinationISI_fSI_fLNS_15FloatRoundStyleE2EEES1N_S1S_JEEENS4_5SM1004TMEM4LOAD26SM100_TMEM_LOAD_32dp32b16xENS4_13SM90_TMA_LOADENS12_INS13_ILi1ELi4ELi3EEES16_NST_INS5_IJS17_S1P_EEENS5_IJS1P_SC_EEEEEEENS4_39AutoVectorizingCopyWithAssumedAlignmentILi128EEENS4_14SM90_TMA_STOREES28_S2A_S2A_EEEvvEEEEvNT_6ParamsE,"aw",@nobits
	.sectionflags	@""
	.align	16
	.zero		1024


//--------------------- .nv.shared.reserved.0     --------------------------
	.section	.nv.shared.reserved.0,"aw",@nobits
	.weak		__nv_reservedSMEM_offset_0_alias
	.size		__nv_reservedSMEM_offset_0_alias, 0, 64
	.other		__nv_reservedSMEM_offset_0_alias,@"STO_CUDA_RESERVED_SHARED STV_DEFAULT"
__nv_reservedSMEM_offset_0_alias:
	.zero		0
.nv.shared.reserved.0:
	.zero		64
	.weak		__nv_reservedSMEM_tcgen05_partition
	.type		__nv_reservedSMEM_tcgen05_partition,@object
	.size		__nv_reservedSMEM_tcgen05_partition,(.L_0 - __nv_reservedSMEM_tcgen05_partition)
__nv_reservedSMEM_tcgen05_partition:
	.zero		32
.L_0:


//--------------------- .nv.global                --------------------------
	.section	.nv.global,"aw",@nobits
.nv.global:
	.type		_ZN40_INTERNAL_cb09c134_4_k_cu_5bfb0d97_281954cute1_E,@object
	.size		_ZN40_INTERNAL_cb09c134_4_k_cu_5bfb0d97_281954cute1_E,(_ZN40_INTERNAL_cb09c134_4_k_cu_5bfb0d97_281954cuda3std3__45__cpo6cbeginE - _ZN40_INTERNAL_cb09c134_4_k_cu_5bfb0d97_281954cute1_E)
_ZN40_INTERNAL_cb09c134_4_k_cu_5bfb0d97_281954cute1_E:
	.zero		1
	.type		_ZN40_INTERNAL_cb09c134_4_k_cu_5bfb0d97_281954cuda3std3__45__cpo6cbeginE,@object
	.size		_ZN40_INTERNAL_cb09c134_4_k_cu_5bfb0d97_281954cuda3std3__45__cpo6cbeginE,(_ZN40_INTERNAL_cb09c134_4_k_cu_5bfb0d97_281954cuda3std3__48in_placeE - _ZN40_INTERNAL_cb09c134_4_k_cu_5bfb0d97_281954cuda3std3__45__cpo6cbeginE)
_ZN40_INTERNAL_cb09c134_4_k_cu_5bfb0d97_281954cuda3std3__45__cpo6cbeginE:
	.zero		1
	.type		_ZN40_INTERNAL_cb09c134_4_k_cu_5bfb0d97_281954cuda3std3__48in_placeE,@object
	.size		_ZN40_INTERNAL_cb09c134_4_k_cu_5bfb0d97_281954cuda3std3__48in_placeE,(_ZN40_INTERNAL_cb09c134_4_k_cu_5bfb0d97_281954cuda3std6ranges3__45__cpo9iter_moveE - _ZN40_INTERNAL_cb09c134_4_k_cu_5bfb0d97_281954cuda3std3__48in_placeE)
_ZN40_INTERNAL_cb09c134_4_k_cu_5bfb0d97_281954cuda3std3__48in_placeE:
	.zero		1
	.type		_ZN40_INTERNAL_cb09c134_4_k_cu_5bfb0d97_281954cuda3std6ranges3__45__cpo9iter_moveE,@object
	.size		_ZN40_INTERNAL_cb09c134_4_k_cu_5bfb0d97_281954cuda3std6ranges3__45__cpo9iter_moveE,(_ZN40_INTERNAL_cb09c134_4_k_cu_5bfb0d97_281954cuda3std3__45__cpo5beginE - _ZN40_INTERNAL_cb09c134_4_k_cu_5bfb0d97_281954cuda3std6ranges3__45__cpo9iter_moveE)
_ZN40_INTERNAL_cb09c134_4_k_cu_5bfb0d97_281954cuda3std6ranges3__45__cpo9iter_moveE:
	.zero		1
	.type		_ZN40_INTERNAL_cb09c134_4_k_cu_5bfb0d97_281954cuda3std3__45__cpo5beginE,@object
	.size		_ZN40_INTERNAL_cb09c134_4_k_cu_5bfb0d97_281954cuda3std3__45__cpo5beginE,(_ZN40_INTERNAL_cb09c134_4_k_cu_5bfb0d97_281954cuda3std3__442_GLOBAL__N__cb09c134_4_k_cu_5bfb0d97_281956ignoreE - _ZN40_INTERNAL_cb09c134_4_k_cu_5bfb0d97_281954cuda3std3__45__cpo5beginE)
_ZN40_INTERNAL_cb09c134_4_k_cu_5bfb0d97_281954cuda3std3__45__cpo5beginE:
	.zero		1
	.type		_ZN40_INTERNAL_cb09c134_4_k_cu_5bfb0d97_281954cuda3std3__442_GLOBAL__N__cb09c134_4_k_cu_5bfb0d97_281956ignoreE,@object
	.size		_ZN40_INTERNAL_cb09c134_4_k_cu_5bfb0d97_281954cuda3std3__442_GLOBAL__N__cb09c134_4_k_cu_5bfb0d97_281956ignoreE,(_ZN40_INTERNAL_cb09c134_4_k_cu_5bfb0d97_281954cute7productE - _ZN40_INTERNAL_cb09c134_4_k_cu_5bfb0d97_281954cuda3std3__442_GLOBAL__N__cb09c134_4_k_cu_5bfb0d97_281956ignoreE)
_ZN40_INTERNAL_cb09c134_4_k_cu_5bfb0d97_281954cuda3std3__442_GLOBAL__N__cb09c134_4_k_cu_5bfb0d97_281956ignoreE:
	.zero		1
	.type		_ZN40_INTERNAL_cb09c134_4_k_cu_5bfb0d97_281954cute7productE,@object
	.size		_ZN40_INTERNAL_cb09c134_4_k_cu_5bfb0d97_281954cute7productE,(_ZN40_INTERNAL_cb09c134_4_k_cu_5bfb0d97_281954cuda3std3__45__cpo3endE - _ZN40_INTERNAL_cb09c134_4_k_cu_5bfb0d97_281954cute7productE)
_ZN40_INTERNAL_cb09c134_4_k_cu_5bfb0d97_281954cute7productE:
	.zero		1
	.type		_ZN40_INTERNAL_cb09c134_4_k_cu_5bfb0d97_281954cuda3std3__45__cpo3endE,@object
	.size		_ZN40_INTERNAL_cb09c134_4_k_cu_5bfb0d97_281954cuda3std3__45__cpo3endE,(_ZN40_INTERNAL_cb09c134_4_k_cu_5bfb0d97_281954cuda3std3__419piecewise_constructE - _ZN40_INTERNAL_cb09c134_4_k_cu_5bfb0d97_281954cuda3std3__45__cpo3endE)
_ZN40_INTERNAL_cb09c134_4_k_cu_5bfb0d97_281954cuda3std3__45__cpo3endE:
	.zero		1
	.type		_ZN40_INTERNAL_cb09c134_4_k_cu_5bfb0d97_281954cuda3std3__419piecewise_constructE,@object
	.size		_ZN40_INTERNAL_cb09c134_4_k_cu_5bfb0d97_281954cuda3std3__419piecewise_constructE,(_ZN40_INTERNAL_cb09c134_4_k_cu_5bfb0d97_281954cuda3std3__45__cpo4cendE - _ZN40_INTERNAL_cb09c134_4_k_cu_5bfb0d97_281954cuda3std3__419piecewise_constructE)
_ZN40_INTERNAL_cb09c134_4_k_cu_5bfb0d97_281954cuda3std3__419piecewise_constructE:
	.zero		1
	.type		_ZN40_INTERNAL_cb09c134_4_k_cu_5bfb0d97_281954cuda3std3__45__cpo4cendE,@object
	.size		_ZN40_INTERNAL_cb09c134_4_k_cu_5bfb0d97_281954cuda3std3__45__cpo4cendE,(_ZN40_INTERNAL_cb09c134_4_k_cu_5bfb0d97_281954cuda3std6ranges3__45__cpo4swapE - _ZN40_INTERNAL_cb09c134_4_k_cu_5bfb0d97_281954cuda3std3__45__cpo4cendE)
_ZN40_INTERNAL_cb09c134_4_k_cu_5bfb0d97_281954cuda3std3__45__cpo4cendE:
	.zero		1
	.type		_ZN40_INTERNAL_cb09c134_4_k_cu_5bfb0d97_281954cuda3std6ranges3__45__cpo4swapE,@object
	.size		_ZN40_INTERNAL_cb09c134_4_k_cu_5bfb0d97_281954cuda3std6ranges3__45__cpo4swapE,(.L_10 - _ZN40_INTERNAL_cb09c134_4_k_cu_5bfb0d97_281954cuda3std6ranges3__45__cpo4swapE)
_ZN40_INTERNAL_cb09c134_4_k_cu_5bfb0d97_281954cuda3std6ranges3__45__cpo4swapE:
	.zero		1
.L_10:


//--------------------- .nv.constant0._ZN7cutlass13device_kernelINS_4gemm6kernel13GemmUniversalIN4cute5tupleIJiiiiEEENS1_10collective13CollectiveMmaINS1_35MainloopSm100TmaUmmaWarpSpecializedILi6ELi2ELi4ENS5_IJNS4_1CILi2EEENSA_ILi1EEESC_EEEEENS5_IJNSA_ILi128EEESF_NSA_ILi64EEEEEENS_6half_tENS5_IJlSC_lEEESI_NS5_IJSC_llEEENS4_8TiledMMAINS4_8MMA_AtomIJNS4_26SM100_MMA_F16BF16_2x1SM_SSISI_SI_fLi128ELi128ELNS4_4UMMA5MajorE0ELSP_1ELNSO_7ScaleInE0ELSQ_0EEEEEENS4_6LayoutINS5_IJSC_SC_SC_EEENS5_IJNSA_ILi0EEESV_SV_EEEEENS5_IJNS4_10UnderscoreESY_SY_EEEEENS4_18SM100_TMA_2SM_LOADENS4_14ComposedLayoutINS4_7SwizzleILi3ELi4ELi3EEENS4_18smem_ptr_flag_bitsILi16EEENST_INS5_IJNSA_ILi8EEESG_EEENS5_IJSG_SC_EEEEEEEvNS4_8identityES11_NS12_IS14_S16_NST_INS5_IJSG_S17_EEENS5_IJSC_SG_EEEEEEEvS1C_EENS_8epilogue10collective18CollectiveEpilogueINS1I_23Sm100TmaWarpSpecializedILi4ELi2ELi16ELb1ELb0EEEJNS5_IJSG_SF_SG_EEENS5_IJNST_ISG_SC_EENST_INS5_IJNSA_ILi16EEESB_EEES1E_EEEEESI_SJ_SI_SJ_NS1I_6fusion15FusionCallbacksIS1M_NS1T_17LinearCombinationISI_fSI_fLNS_15FloatRoundStyleE2EEES1N_S1S_JEEENS4_5SM1004TMEM4LOAD26SM100_TMEM_LOAD_32dp32b16xENS4_13SM90_TMA_LOADENS12_INS13_ILi1ELi4ELi3EEES16_NST_INS5_IJS17_S1P_EEENS5_IJS1P_SC_EEEEEEENS4_39AutoVectorizingCopyWithAssumedAlignmentILi128EEENS4_14SM90_TMA_STOREES28_S2A_S2A_EEEvvEEEEvNT_6ParamsE --------------------------
	.section	.nv.constant0._ZN7cutlass13device_kernelINS_4gemm6kernel13GemmUniversalIN4cute5tupleIJiiiiEEENS1_10collective13CollectiveMmaINS1_35MainloopSm100TmaUmmaWarpSpecializedILi6ELi2ELi4ENS5_IJNS4_1CILi2EEENSA_ILi1EEESC_EEEEENS5_IJNSA_ILi128EEESF_NSA_ILi64EEEEEENS_6half_tENS5_IJlSC_lEEESI_NS5_IJSC_llEEENS4_8TiledMMAINS4_8MMA_AtomIJNS4_26SM100_MMA_F16BF16_2x1SM_SSISI_SI_fLi128ELi128ELNS4_4UMMA5MajorE0ELSP_1ELNSO_7ScaleInE0ELSQ_0EEEEEENS4_6LayoutINS5_IJSC_SC_SC_EEENS5_IJNSA_ILi0EEESV_SV_EEEEENS5_IJNS4_10UnderscoreESY_SY_EEEEENS4_18SM100_TMA_2SM_LOADENS4_14ComposedLayoutINS4_7SwizzleILi3ELi4ELi3EEENS4_18smem_ptr_flag_bitsILi16EEENST_INS5_IJNSA_ILi8EEESG_EEENS5_IJSG_SC_EEEEEEEvNS4_8identityES11_NS12_IS14_S16_NST_INS5_IJSG_S17_EEENS5_IJSC_SG_EEEEEEEvS1C_EENS_8epilogue10collective18CollectiveEpilogueINS1I_23Sm100TmaWarpSpecializedILi4ELi2ELi16ELb1ELb0EEEJNS5_IJSG_SF_SG_EEENS5_IJNST_ISG_SC_EENST_INS5_IJNSA_ILi16EEESB_EEES1E_EEEEESI_SJ_SI_SJ_NS1I_6fusion15FusionCallbacksIS1M_NS1T_17LinearCombinationISI_fSI_fLNS_15FloatRoundStyleE2EEES1N_S1S_JEEENS4_5SM1004TMEM4LOAD26SM100_TMEM_LOAD_32dp32b16xENS4_13SM90_TMA_LOADENS12_INS13_ILi1ELi4ELi3EEES16_NST_INS5_IJS17_S1P_EEENS5_IJS1P_SC_EEEEEEENS4_39AutoVectorizingCopyWithAssumedAlignmentILi128EEENS4_14SM90_TMA_STOREES28_S2A_S2A_EEEvvEEEEvNT_6ParamsE,"a",@progbits
	.sectionflags	@""
	.align	4
.nv.constant0._ZN7cutlass13device_kernelINS_4gemm6kernel13GemmUniversalIN4cute5tupleIJiiiiEEENS1_10collective13CollectiveMmaINS1_35MainloopSm100TmaUmmaWarpSpecializedILi6ELi2ELi4ENS5_IJNS4_1CILi2EEENSA_ILi1EEESC_EEEEENS5_IJNSA_ILi128EEESF_NSA_ILi64EEEEEENS_6half_tENS5_IJlSC_lEEESI_NS5_IJSC_llEEENS4_8TiledMMAINS4_8MMA_AtomIJNS4_26SM100_MMA_F16BF16_2x1SM_SSISI_SI_fLi128ELi128ELNS4_4UMMA5MajorE0ELSP_1ELNSO_7ScaleInE0ELSQ_0EEEEEENS4_6LayoutINS5_IJSC_SC_SC_EEENS5_IJNSA_ILi0EEESV_SV_EEEEENS5_IJNS4_10UnderscoreESY_SY_EEEEENS4_18SM100_TMA_2SM_LOADENS4_14ComposedLayoutINS4_7SwizzleILi3ELi4ELi3EEENS4_18smem_ptr_flag_bitsILi16EEENST_INS5_IJNSA_ILi8EEESG_EEENS5_IJSG_SC_EEEEEEEvNS4_8identityES11_NS12_IS14_S16_NST_INS5_IJSG_S17_EEENS5_IJSC_SG_EEEEEEEvS1C_EENS_8epilogue10collective18CollectiveEpilogueINS1I_23Sm100TmaWarpSpecializedILi4ELi2ELi16ELb1ELb0EEEJNS5_IJSG_SF_SG_EEENS5_IJNST_ISG_SC_EENST_INS5_IJNSA_ILi16EEESB_EEES1E_EEEEESI_SJ_SI_SJ_NS1I_6fusion15FusionCallbacksIS1M_NS1T_17LinearCombinationISI_fSI_fLNS_15FloatRoundStyleE2EEES1N_S1S_JEEENS4_5SM1004TMEM4LOAD26SM100_TMEM_LOAD_32dp32b16xENS4_13SM90_TMA_LOADENS12_INS13_ILi1ELi4ELi3EEES16_NST_INS5_IJS17_S1P_EEENS5_IJS1P_SC_EEEEEEENS4_39AutoVectorizingCopyWithAssumedAlignmentILi128EEENS4_14SM90_TMA_STOREES28_S2A_S2A_EEEvvEEEEvNT_6ParamsE:
	.zero		2944


//--------------------- SYMBOLS --------------------------

	.type		.nv.reservedSmem.offset0,@object
	.size		.nv.reservedSmem.offset0,0x4
	.type		.nv.reservedSmem.cap,@object
	.size		.nv.reservedSmem.cap,0x4
	.type		__assertfail,@function
